//
// Generated by NVIDIA NVVM Compiler
//
// Compiler Build ID: CL-36424714
// Cuda compilation tools, release 13.0, V13.0.88
// Based on NVVM 20.0.0
//

.version 9.0
.target sm_100
.address_size 64

	// .globl	_Z2DXPdS_d

.visible .entry _Z2DXPdS_d(
	.param .u64 .ptr .align 1 _Z2DXPdS_d_param_0,
	.param .u64 .ptr .align 1 _Z2DXPdS_d_param_1,
	.param .f64 _Z2DXPdS_d_param_2
)
{
	.reg .b32 	%r<5>;
	.reg .b64 	%rd<8>;
	.reg .b64 	%fd<15>;

	ld.param.u64 	%rd1, [_Z2DXPdS_d_param_0];
	ld.param.u64 	%rd2, [_Z2DXPdS_d_param_1];
	ld.param.f64 	%fd1, [_Z2DXPdS_d_param_2];
	cvta.to.global.u64 	%rd3, %rd1;
	cvta.to.global.u64 	%rd4, %rd2;
	mov.u32 	%r1, %tid.x;
	mov.u32 	%r2, %ctaid.x;
	mul.lo.s32 	%r3, %r2, 20;
	mad.lo.s32 	%r4, %r1, 5, %r3;
	mul.wide.s32 	%rd5, %r4, 8;
	add.s64 	%rd6, %rd4, %rd5;
	add.s64 	%rd7, %rd3, %rd5;
	add.f64 	%fd2, %fd1, %fd1;
	ld.global.f64 	%fd3, [%rd6+8];
	ld.global.f64 	%fd4, [%rd6+-8];
	sub.f64 	%fd5, %fd3, %fd4;
	div.rn.f64 	%fd6, %fd5, %fd2;
	st.global.f64 	[%rd7], %fd6;
	ld.global.f64 	%fd7, [%rd6+8];
	ld.global.f64 	%fd8, [%rd6+-8];
	sub.f64 	%fd9, %fd7, %fd8;
	div.rn.f64 	%fd10, %fd9, %fd2;
	st.global.f64 	[%rd7], %fd10;
	ld.global.f64 	%fd11, [%rd6+8];
	ld.global.f64 	%fd12, [%rd6+-8];
	sub.f64 	%fd13, %fd11, %fd12;
	div.rn.f64 	%fd14, %fd13, %fd2;
	st.global.f64 	[%rd7], %fd14;
	ret;

}
	// .globl	_Z2DYPdS_d
.visible .entry _Z2DYPdS_d(
	.param .u64 .ptr .align 1 _Z2DYPdS_d_param_0,
	.param .u64 .ptr .align 1 _Z2DYPdS_d_param_1,
	.param .f64 _Z2DYPdS_d_param_2
)
{
	.reg .b32 	%r<4>;
	.reg .b64 	%rd<8>;
	.reg .b64 	%fd<11>;

	ld.param.u64 	%rd1, [_Z2DYPdS_d_param_0];
	ld.param.u64 	%rd2, [_Z2DYPdS_d_param_1];
	ld.param.f64 	%fd1, [_Z2DYPdS_d_param_2];
	cvta.to.global.u64 	%rd3, %rd1;
	cvta.to.global.u64 	%rd4, %rd2;
	mov.u32 	%r1, %tid.x;
	mov.u32 	%r2, %ctaid.x;
	mad.lo.s32 	%r3, %r2, 20, %r1;
	mul.wide.s32 	%rd5, %r3, 8;
	add.s64 	%rd6, %rd4, %rd5;
	add.s64 	%rd7, %rd3, %rd5;
	add.f64 	%fd2, %fd1, %fd1;
	ld.global.f64 	%fd3, [%rd6+40];
	ld.global.f64 	%fd4, [%rd6+-40];
	sub.f64 	%fd5, %fd3, %fd4;
	div.rn.f64 	%fd6, %fd5, %fd2;
	st.global.f64 	[%rd7], %fd6;
	ld.global.f64 	%fd7, [%rd6+40];
	ld.global.f64 	%fd8, [%rd6+-40];
	sub.f64 	%fd9, %fd7, %fd8;
	div.rn.f64 	%fd10, %fd9, %fd2;
	st.global.f64 	[%rd7], %fd10;
	ret;

}
	// .globl	_Z2DZPdS_d
.visible .entry _Z2DZPdS_d(
	.param .u64 .ptr .align 1 _Z2DZPdS_d_param_0,
	.param .u64 .ptr .align 1 _Z2DZPdS_d_param_1,
	.param .f64 _Z2DZPdS_d_param_2
)
{
	.reg .b32 	%r<4>;
	.reg .b64 	%rd<8>;
	.reg .b64 	%fd<15>;

	ld.param.u64 	%rd1, [_Z2DZPdS_d_param_0];
	ld.param.u64 	%rd2, [_Z2DZPdS_d_param_1];
	ld.param.f64 	%fd1, [_Z2DZPdS_d_param_2];
	cvta.to.global.u64 	%rd3, %rd1;
	cvta.to.global.u64 	%rd4, %rd2;
	mov.u32 	%r1, %tid.x;
	mov.u32 	%r2, %ctaid.x;
	mad.lo.s32 	%r3, %r2, 5, %r1;
	mul.wide.s32 	%rd5, %r3, 8;
	add.s64 	%rd6, %rd4, %rd5;
	add.s64 	%rd7, %rd3, %rd5;
	add.f64 	%fd2, %fd1, %fd1;
	ld.global.f64 	%fd3, [%rd6+160];
	ld.global.f64 	%fd4, [%rd6+-160];
	sub.f64 	%fd5, %fd3, %fd4;
	div.rn.f64 	%fd6, %fd5, %fd2;
	st.global.f64 	[%rd7], %fd6;
	ld.global.f64 	%fd7, [%rd6+160];
	ld.global.f64 	%fd8, [%rd6+-160];
	sub.f64 	%fd9, %fd7, %fd8;
	div.rn.f64 	%fd10, %fd9, %fd2;
	st.global.f64 	[%rd7], %fd10;
	ld.global.f64 	%fd11, [%rd6+160];
	ld.global.f64 	%fd12, [%rd6+-160];
	sub.f64 	%fd13, %fd11, %fd12;
	div.rn.f64 	%fd14, %fd13, %fd2;
	st.global.f64 	[%rd7], %fd14;
	ret;

}
	// .globl	_Z3DXXPdS_d
.visible .entry _Z3DXXPdS_d(
	.param .u64 .ptr .align 1 _Z3DXXPdS_d_param_0,
	.param .u64 .ptr .align 1 _Z3DXXPdS_d_param_1,
	.param .f64 _Z3DXXPdS_d_param_2
)
{
	.reg .b32 	%r<5>;
	.reg .b64 	%rd<8>;
	.reg .b64 	%fd<10>;

	ld.param.u64 	%rd1, [_Z3DXXPdS_d_param_0];
	ld.param.u64 	%rd2, [_Z3DXXPdS_d_param_1];
	ld.param.f64 	%fd1, [_Z3DXXPdS_d_param_2];
	cvta.to.global.u64 	%rd3, %rd1;
	cvta.to.global.u64 	%rd4, %rd2;
	mov.u32 	%r1, %tid.x;
	mov.u32 	%r2, %ctaid.x;
	mul.lo.s32 	%r3, %r2, 20;
	mad.lo.s32 	%r4, %r1, 5, %r3;
	mul.wide.s32 	%rd5, %r4, 8;
	add.s64 	%rd6, %rd4, %rd5;
	ld.global.f64 	%fd2, [%rd6+8];
	ld.global.f64 	%fd3, [%rd6+-8];
	add.f64 	%fd4, %fd2, %fd3;
	ld.global.f64 	%fd5, [%rd6];
	add.f64 	%fd6, %fd5, %fd5;
	sub.f64 	%fd7, %fd4, %fd6;
	mul.f64 	%fd8, %fd1, %fd1;
	div.rn.f64 	%fd9, %fd7, %fd8;
	add.s64 	%rd7, %rd3, %rd5;
	st.global.f64 	[%rd7], %fd9;
	ret;

}
	// .globl	_Z3DDYPdS_d
.visible .entry _Z3DDYPdS_d(
	.param .u64 .ptr .align 1 _Z3DDYPdS_d_param_0,
	.param .u64 .ptr .align 1 _Z3DDYPdS_d_param_1,
	.param .f64 _Z3DDYPdS_d_param_2
)
{
	.reg .b32 	%r<4>;
	.reg .b64 	%rd<8>;
	.reg .b64 	%fd<17>;

	ld.param.u64 	%rd1, [_Z3DDYPdS_d_param_0];
	ld.param.u64 	%rd2, [_Z3DDYPdS_d_param_1];
	ld.param.f64 	%fd1, [_Z3DDYPdS_d_param_2];
	cvta.to.global.u64 	%rd3, %rd1;
	cvta.to.global.u64 	%rd4, %rd2;
	mov.u32 	%r1, %tid.x;
	mov.u32 	%r2, %ctaid.x;
	mad.lo.s32 	%r3, %r2, 20, %r1;
	mul.wide.s32 	%rd5, %r3, 8;
	add.s64 	%rd6, %rd4, %rd5;
	add.s64 	%rd7, %rd3, %rd5;
	mul.f64 	%fd2, %fd1, %fd1;
	ld.global.f64 	%fd3, [%rd6+40];
	ld.global.f64 	%fd4, [%rd6+-40];
	add.f64 	%fd5, %fd3, %fd4;
	ld.global.f64 	%fd6, [%rd6];
	add.f64 	%fd7, %fd6, %fd6;
	sub.f64 	%fd8, %fd5, %fd7;
	div.rn.f64 	%fd9, %fd8, %fd2;
	st.global.f64 	[%rd7], %fd9;
	ld.global.f64 	%fd10, [%rd6+40];
	ld.global.f64 	%fd11, [%rd6+-40];
	add.f64 	%fd12, %fd10, %fd11;
	ld.global.f64 	%fd13, [%rd6];
	add.f64 	%fd14, %fd13, %fd13;
	sub.f64 	%fd15, %fd12, %fd14;
	div.rn.f64 	%fd16, %fd15, %fd2;
	st.global.f64 	[%rd7], %fd16;
	ret;

}
	// .globl	_Z3DDZPdS_d
.visible .entry _Z3DDZPdS_d(
	.param .u64 .ptr .align 1 _Z3DDZPdS_d_param_0,
	.param .u64 .ptr .align 1 _Z3DDZPdS_d_param_1,
	.param .f64 _Z3DDZPdS_d_param_2
)
{
	.reg .b32 	%r<4>;
	.reg .b64 	%rd<8>;
	.reg .b64 	%fd<24>;

	ld.param.u64 	%rd1, [_Z3DDZPdS_d_param_0];
	ld.param.u64 	%rd2, [_Z3DDZPdS_d_param_1];
	ld.param.f64 	%fd1, [_Z3DDZPdS_d_param_2];
	cvta.to.global.u64 	%rd3, %rd1;
	cvta.to.global.u64 	%rd4, %rd2;
	mov.u32 	%r1, %tid.x;
	mov.u32 	%r2, %ctaid.x;
	mad.lo.s32 	%r3, %r2, 5, %r1;
	mul.wide.s32 	%rd5, %r3, 8;
	add.s64 	%rd6, %rd4, %rd5;
	add.s64 	%rd7, %rd3, %rd5;
	mul.f64 	%fd2, %fd1, %fd1;
	ld.global.f64 	%fd3, [%rd6+160];
	ld.global.f64 	%fd4, [%rd6+-160];
	add.f64 	%fd5, %fd3, %fd4;
	ld.global.f64 	%fd6, [%rd6];
	add.f64 	%fd7, %fd6, %fd6;
	sub.f64 	%fd8, %fd5, %fd7;
	div.rn.f64 	%fd9, %fd8, %fd2;
	st.global.f64 	[%rd7], %fd9;
	ld.global.f64 	%fd10, [%rd6+160];
	ld.global.f64 	%fd11, [%rd6+-160];
	add.f64 	%fd12, %fd10, %fd11;
	ld.global.f64 	%fd13, [%rd6];
	add.f64 	%fd14, %fd13, %fd13;
	sub.f64 	%fd15, %fd12, %fd14;
	div.rn.f64 	%fd16, %fd15, %fd2;
	st.global.f64 	[%rd7], %fd16;
	ld.global.f64 	%fd17, [%rd6+160];
	ld.global.f64 	%fd18, [%rd6+-160];
	add.f64 	%fd19, %fd17, %fd18;
	ld.global.f64 	%fd20, [%rd6];
	add.f64 	%fd21, %fd20, %fd20;
	sub.f64 	%fd22, %fd19, %fd21;
	div.rn.f64 	%fd23, %fd22, %fd2;
	st.global.f64 	[%rd7], %fd23;
	ret;

}
	// .globl	_Z6ASSIGNPdS_
.visible .entry _Z6ASSIGNPdS_(
	.param .u64 .ptr .align 1 _Z6ASSIGNPdS__param_0,
	.param .u64 .ptr .align 1 _Z6ASSIGNPdS__param_1
)
{
	.reg .b32 	%r<5>;
	.reg .b64 	%rd<8>;
	.reg .b64 	%fd<4>;

	ld.param.u64 	%rd1, [_Z6ASSIGNPdS__param_0];
	ld.param.u64 	%rd2, [_Z6ASSIGNPdS__param_1];
	mov.u32 	%r1, %tid.x;
	mov.u32 	%r2, %ctaid.x;
	mul.lo.s32 	%r3, %r2, 20;
	mad.lo.s32 	%r4, %r1, 5, %r3;
	cvta.to.global.u64 	%rd3, %rd2;
	cvta.to.global.u64 	%rd4, %rd1;
	mul.wide.s32 	%rd5, %r4, 8;
	add.s64 	%rd6, %rd3, %rd5;
	ld.global.f64 	%fd1, [%rd6+208];
	add.s64 	%rd7, %rd4, %rd5;
	st.global.f64 	[%rd7+200], %fd1;
	ld.global.f64 	%fd2, [%rd6+216];
	st.global.f64 	[%rd7+208], %fd2;
	ld.global.f64 	%fd3, [%rd6+224];
	st.global.f64 	[%rd7+216], %fd3;
	ret;

}


// ===== COMPILED SASS (sm_100) =====

	.target	sm_100

	.elftype	@"ET_EXEC"


//--------------------- .note.nv.tkinfo           --------------------------
	.section	.note.nv.tkinfo,"",@"SHT_NOTE"
	.sectionflags	@"SHF_NOTE_NV_TKINFO"
	.tkinfo
        /*0018*/ 	.word	0x00000002
        /*0030*/ 	.string	""
        /*0030*/ 	.string	"ptxas"
        /*0030*/ 	.string	"Cuda compilation tools, release 13.0, V13.0.88"
        /*0030*/ 	.string	"Build cuda_13.0.r13.0/compiler.36424714_0"
        /*0030*/ 	.string	"-arch sm_100 -m 64 "



//--------------------- .note.nv.cuinfo           --------------------------
	.section	.note.nv.cuinfo,"",@"SHT_NOTE"
	.sectionflags	@"SHF_NOTE_NV_CUINFO"
        /*0018*/ 	.short	0x0002
        /*001a*/ 	.short	0x0064
        /*001c*/ 	.short	0x0082
	.zero		2


//--------------------- .nv.info                  --------------------------
	.section	.nv.info,"",@"SHT_CUDA_INFO"
	.align	4


	//----- nvinfo : EIATTR_REGCOUNT
	.align		4
        /*0000*/ 	.byte	0x04, 0x2f
        /*0002*/ 	.short	(.L_1 - .L_0)
	.align		4
.L_0:
        /*0004*/ 	.word	index@(_Z2DXPdS_d)
        /*0008*/ 	.word	0x0000001d


	//----- nvinfo : EIATTR_FRAME_SIZE
	.align		4
.L_1:
        /*000c*/ 	.byte	0x04, 0x11
        /*000e*/ 	.short	(.L_3 - .L_2)
	.align		4
.L_2:
        /*0010*/ 	.word	index@($__internal_5_$__cuda_sm20_div_rn_f64_full)
        /*0014*/ 	.word	0x00000000


	//----- nvinfo : EIATTR_FRAME_SIZE
	.align		4
.L_3:
        /*0018*/ 	.byte	0x04, 0x11
        /*001a*/ 	.short	(.L_5 - .L_4)
	.align		4
.L_4:
        /*001c*/ 	.word	index@(_Z2DXPdS_d)
        /*0020*/ 	.word	0x00000000


	//----- nvinfo : EIATTR_REGCOUNT
	.align		4
.L_5:
        /*0024*/ 	.byte	0x04, 0x2f
        /*0026*/ 	.short	(.L_7 - .L_6)
	.align		4
.L_6:
        /*0028*/ 	.word	index@(_Z2DYPdS_d)
        /*002c*/ 	.word	0x0000001d


	//----- nvinfo : EIATTR_FRAME_SIZE
	.align		4
.L_7:
        /*0030*/ 	.byte	0x04, 0x11
        /*0032*/ 	.short	(.L_9 - .L_8)
	.align		4
.L_8:
        /*0034*/ 	.word	index@($__internal_4_$__cuda_sm20_div_rn_f64_full)
        /*0038*/ 	.word	0x00000000


	//----- nvinfo : EIATTR_FRAME_SIZE
	.align		4
.L_9:
        /*003c*/ 	.byte	0x04, 0x11
        /*003e*/ 	.short	(.L_11 - .L_10)
	.align		4
.L_10:
        /*0040*/ 	.word	index@(_Z2DYPdS_d)
        /*0044*/ 	.word	0x00000000


	//----- nvinfo : EIATTR_REGCOUNT
	.align		4
.L_11:
        /*0048*/ 	.byte	0x04, 0x2f
        /*004a*/ 	.short	(.L_13 - .L_12)
	.align		4
.L_12:
        /*004c*/ 	.word	index@(_Z2DZPdS_d)
        /*0050*/ 	.word	0x0000001d


	//----- nvinfo : EIATTR_FRAME_SIZE
	.align		4
.L_13:
        /*0054*/ 	.byte	0x04, 0x11
        /*0056*/ 	.short	(.L_15 - .L_14)
	.align		4
.L_14:
        /*0058*/ 	.word	index@($__internal_3_$__cuda_sm20_div_rn_f64_full)
        /*005c*/ 	.word	0x00000000


	//----- nvinfo : EIATTR_FRAME_SIZE
	.align		4
.L_15:
        /*0060*/ 	.byte	0x04, 0x11
        /*0062*/ 	.short	(.L_17 - .L_16)
	.align		4
.L_16:
        /*0064*/ 	.word	index@(_Z2DZPdS_d)
        /*0068*/ 	.word	0x00000000


	//----- nvinfo : EIATTR_REGCOUNT
	.align		4
.L_17:
        /*006c*/ 	.byte	0x04, 0x2f
        /*006e*/ 	.short	(.L_19 - .L_18)
	.align		4
.L_18:
        /*0070*/ 	.word	index@(_Z3DXXPdS_d)
        /*0074*/ 	.word	0x00000019


	//----- nvinfo : EIATTR_FRAME_SIZE
	.align		4
.L_19:
        /*0078*/ 	.byte	0x04, 0x11
        /*007a*/ 	.short	(.L_21 - .L_20)
	.align		4
.L_20:
        /*007c*/ 	.word	index@($__internal_2_$__cuda_sm20_div_rn_f64_full)
        /*0080*/ 	.word	0x00000000


	//----- nvinfo : EIATTR_FRAME_SIZE
	.align		4
.L_21:
        /*0084*/ 	.byte	0x04, 0x11
        /*0086*/ 	.short	(.L_23 - .L_22)
	.align		4
.L_22:
        /*0088*/ 	.word	index@(_Z3DXXPdS_d)
        /*008c*/ 	.word	0x00000000


	//----- nvinfo : EIATTR_REGCOUNT
	.align		4
.L_23:
        /*0090*/ 	.byte	0x04, 0x2f
        /*0092*/ 	.short	(.L_25 - .L_24)
	.align		4
.L_24:
        /*0094*/ 	.word	index@(_Z3DDYPdS_d)
        /*0098*/ 	.word	0x0000001d


	//----- nvinfo : EIATTR_FRAME_SIZE
	.align		4
.L_25:
        /*009c*/ 	.byte	0x04, 0x11
        /*009e*/ 	.short	(.L_27 - .L_26)
	.align		4
.L_26:
        /*00a0*/ 	.word	index@($__internal_1_$__cuda_sm20_div_rn_f64_full)
        /*00a4*/ 	.word	0x00000000


	//----- nvinfo : EIATTR_FRAME_SIZE
	.align		4
.L_27:
        /*00a8*/ 	.byte	0x04, 0x11
        /*00aa*/ 	.short	(.L_29 - .L_28)
	.align		4
.L_28:
        /*00ac*/ 	.word	index@(_Z3DDYPdS_d)
        /*00b0*/ 	.word	0x00000000


	//----- nvinfo : EIATTR_REGCOUNT
	.align		4
.L_29:
        /*00b4*/ 	.byte	0x04, 0x2f
        /*00b6*/ 	.short	(.L_31 - .L_30)
	.align		4
.L_30:
        /*00b8*/ 	.word	index@(_Z3DDZPdS_d)
        /*00bc*/ 	.word	0x0000001d


	//----- nvinfo : EIATTR_FRAME_SIZE
	.align		4
.L_31:
        /*00c0*/ 	.byte	0x04, 0x11
        /*00c2*/ 	.short	(.L_33 - .L_32)
	.align		4
.L_32:
        /*00c4*/ 	.word	index@($__internal_0_$__cuda_sm20_div_rn_f64_full)
        /*00c8*/ 	.word	0x00000000


	//----- nvinfo : EIATTR_FRAME_SIZE
	.align		4
.L_33:
        /*00cc*/ 	.byte	0x04, 0x11
        /*00ce*/ 	.short	(.L_35 - .L_34)
	.align		4
.L_34:
        /*00d0*/ 	.word	index@(_Z3DDZPdS_d)
        /*00d4*/ 	.word	0x00000000


	//----- nvinfo : EIATTR_REGCOUNT
	.align		4
.L_35:
        /*00d8*/ 	.byte	0x04, 0x2f
        /*00da*/ 	.short	(.L_37 - .L_36)
	.align		4
.L_36:
        /*00dc*/ 	.word	index@(_Z6ASSIGNPdS_)
        /*00e0*/ 	.word	0x0000000e


	//----- nvinfo : EIATTR_FRAME_SIZE
	.align		4
.L_37:
        /*00e4*/ 	.byte	0x04, 0x11
        /*00e6*/ 	.short	(.L_39 - .L_38)
	.align		4
.L_38:
        /*00e8*/ 	.word	index@(_Z6ASSIGNPdS_)
        /*00ec*/ 	.word	0x00000000


	//----- nvinfo : EIATTR_MIN_STACK_SIZE
	.align		4
.L_39:
        /*00f0*/ 	.byte	0x04, 0x12
        /*00f2*/ 	.short	(.L_41 - .L_40)
	.align		4
.L_40:
        /*00f4*/ 	.word	index@(_Z6ASSIGNPdS_)
        /*00f8*/ 	.word	0x00000000


	//----- nvinfo : EIATTR_MIN_STACK_SIZE
	.align		4
.L_41:
        /*00fc*/ 	.byte	0x04, 0x12
        /*00fe*/ 	.short	(.L_43 - .L_42)
	.align		4
.L_42:
        /*0100*/ 	.word	index@(_Z3DDZPdS_d)
        /*0104*/ 	.word	0x00000000


	//----- nvinfo : EIATTR_MIN_STACK_SIZE
	.align		4
.L_43:
        /*0108*/ 	.byte	0x04, 0x12
        /*010a*/ 	.short	(.L_45 - .L_44)
	.align		4
.L_44:
        /*010c*/ 	.word	index@(_Z3DDYPdS_d)
        /*0110*/ 	.word	0x00000000


	//----- nvinfo : EIATTR_MIN_STACK_SIZE
	.align		4
.L_45:
        /*0114*/ 	.byte	0x04, 0x12
        /*0116*/ 	.short	(.L_47 - .L_46)
	.align		4
.L_46:
        /*0118*/ 	.word	index@(_Z3DXXPdS_d)
        /*011c*/ 	.word	0x00000000


	//----- nvinfo : EIATTR_MIN_STACK_SIZE
	.align		4
.L_47:
        /*0120*/ 	.byte	0x04, 0x12
        /*0122*/ 	.short	(.L_49 - .L_48)
	.align		4
.L_48:
        /*0124*/ 	.word	index@(_Z2DZPdS_d)
        /*0128*/ 	.word	0x00000000


	//----- nvinfo : EIATTR_MIN_STACK_SIZE
	.align		4
.L_49:
        /*012c*/ 	.byte	0x04, 0x12
        /*012e*/ 	.short	(.L_51 - .L_50)
	.align		4
.L_50:
        /*0130*/ 	.word	index@(_Z2DYPdS_d)
        /*0134*/ 	.word	0x00000000


	//----- nvinfo : EIATTR_MIN_STACK_SIZE
	.align		4
.L_51:
        /*0138*/ 	.byte	0x04, 0x12
        /*013a*/ 	.short	(.L_53 - .L_52)
	.align		4
.L_52:
        /*013c*/ 	.word	index@(_Z2DXPdS_d)
        /*0140*/ 	.word	0x00000000
.L_53:


//--------------------- .nv.compat                --------------------------
	.section	.nv.compat,"",@"SHT_CUDA_COMPAT_INFO"
	.align	4
        /*0000*/ 	.byte	0x02, 0x09, 0x00, 0x00, 0x02, 0x02, 0x01, 0x00, 0x02, 0x05, 0x05, 0x00, 0x03, 0x07, 0x01, 0x01
        /*0010*/ 	.byte	0x02, 0x03, 0x00, 0x00, 0x02, 0x06, 0x01, 0x00, 0x04, 0x0b, 0x08, 0x00, 0x01, 0x00, 0x00, 0x00
        /*0020*/ 	.byte	0x00, 0x00, 0x00, 0x00


//--------------------- .nv.info._Z6ASSIGNPdS_    --------------------------
	.section	.nv.info._Z6ASSIGNPdS_,"",@"SHT_CUDA_INFO"
	.sectionflags	@""
	.align	4


	//----- nvinfo : EIATTR_CUDA_API_VERSION
	.align		4
        /*0000*/ 	.byte	0x04, 0x37
        /*0002*/ 	.short	(.L_55 - .L_54)
.L_54:
        /*0004*/ 	.word	0x00000082


	//----- nvinfo : EIATTR_KPARAM_INFO
	.align		4
.L_55:
        /*0008*/ 	.byte	0x04, 0x17
        /*000a*/ 	.short	(.L_57 - .L_56)
.L_56:
        /*000c*/ 	.word	0x00000000
        /*0010*/ 	.short	0x0001
        /*0012*/ 	.short	0x0008
        /*0014*/ 	.byte	0x00, 0xf5, 0x21, 0x00


	//----- nvinfo : EIATTR_KPARAM_INFO
	.align		4
.L_57:
        /*0018*/ 	.byte	0x04, 0x17
        /*001a*/ 	.short	(.L_59 - .L_58)
.L_58:
        /*001c*/ 	.word	0x00000000
        /*0020*/ 	.short	0x0000
        /*0022*/ 	.short	0x0000
        /*0024*/ 	.byte	0x00, 0xf5, 0x21, 0x00


	//----- nvinfo : EIATTR_SPARSE_MMA_MASK
	.align		4
.L_59:
        /*0028*/ 	.byte	0x03, 0x50
        /*002a*/ 	.short	0x0000


	//----- nvinfo : EIATTR_MAXREG_COUNT
	.align		4
        /*002c*/ 	.byte	0x03, 0x1b
        /*002e*/ 	.short	0x00ff


	//----- nvinfo : EIATTR_MERCURY_ISA_VERSION
	.align		4
        /*0030*/ 	.byte	0x03, 0x5f
        /*0032*/ 	.short	0x0101


	//----- nvinfo : EIATTR_VRC_CTA_INIT_COUNT
	.align		4
        /*0034*/ 	.byte	0x02, 0x4a
	.zero		1
	.zero		1


	//----- nvinfo : EIATTR_EXIT_INSTR_OFFSETS
	.align		4
        /*0038*/ 	.byte	0x04, 0x1c
        /*003a*/ 	.short	(.L_61 - .L_60)


	//   ....[0]....
.L_60:
        /*003c*/ 	.word	0x00000100


	//----- nvinfo : EIATTR_CBANK_PARAM_SIZE
	.align		4
.L_61:
        /*0040*/ 	.byte	0x03, 0x19
        /*0042*/ 	.short	0x0010


	//----- nvinfo : EIATTR_PARAM_CBANK
	.align		4
        /*0044*/ 	.byte	0x04, 0x0a
        /*0046*/ 	.short	(.L_63 - .L_62)
	.align		4
.L_62:
        /*0048*/ 	.word	index@(.nv.constant0._Z6ASSIGNPdS_)
        /*004c*/ 	.short	0x0380
        /*004e*/ 	.short	0x0010


	//----- nvinfo : EIATTR_SW_WAR
	.align		4
.L_63:
        /*0050*/ 	.byte	0x04, 0x36
        /*0052*/ 	.short	(.L_65 - .L_64)
.L_64:
        /*0054*/ 	.word	0x00000008
.L_65:


//--------------------- .nv.info._Z3DDZPdS_d      --------------------------
	.section	.nv.info._Z3DDZPdS_d,"",@"SHT_CUDA_INFO"
	.sectionflags	@""
	.align	4


	//----- nvinfo : EIATTR_CUDA_API_VERSION
	.align		4
        /*0000*/ 	.byte	0x04, 0x37
        /*0002*/ 	.short	(.L_67 - .L_66)
.L_66:
        /*0004*/ 	.word	0x00000082


	//----- nvinfo : EIATTR_KPARAM_INFO
	.align		4
.L_67:
        /*0008*/ 	.byte	0x04, 0x17
        /*000a*/ 	.short	(.L_69 - .L_68)
.L_68:
        /*000c*/ 	.word	0x00000000
        /*0010*/ 	.short	0x0002
        /*0012*/ 	.short	0x0010
        /*0014*/ 	.byte	0x00, 0xf0, 0x21, 0x00


	//----- nvinfo : EIATTR_KPARAM_INFO
	.align		4
.L_69:
        /*0018*/ 	.byte	0x04, 0x17
        /*001a*/ 	.short	(.L_71 - .L_70)
.L_70:
        /*001c*/ 	.word	0x00000000
        /*0020*/ 	.short	0x0001
        /*0022*/ 	.short	0x0008
        /*0024*/ 	.byte	0x00, 0xf5, 0x21, 0x00


	//----- nvinfo : EIATTR_KPARAM_INFO
	.align		4
.L_71:
        /*0028*/ 	.byte	0x04, 0x17
        /*002a*/ 	.short	(.L_73 - .L_72)
.L_72:
        /*002c*/ 	.word	0x00000000
        /*0030*/ 	.short	0x0000
        /*0032*/ 	.short	0x0000
        /*0034*/ 	.byte	0x00, 0xf5, 0x21, 0x00


	//----- nvinfo : EIATTR_SPARSE_MMA_MASK
	.align		4
.L_73:
        /*0038*/ 	.byte	0x03, 0x50
        /*003a*/ 	.short	0x0000


	//----- nvinfo : EIATTR_MAXREG_COUNT
	.align		4
        /*003c*/ 	.byte	0x03, 0x1b
        /*003e*/ 	.short	0x00ff


	//----- nvinfo : EIATTR_MERCURY_ISA_VERSION
	.align		4
        /*0040*/ 	.byte	0x03, 0x5f
        /*0042*/ 	.short	0x0101


	//----- nvinfo : EIATTR_VRC_CTA_INIT_COUNT
	.align		4
        /*0044*/ 	.byte	0x02, 0x4a
	.zero		1
	.zero		1


	//----- nvinfo : EIATTR_EXIT_INSTR_OFFSETS
	.align		4
        /*0048*/ 	.byte	0x04, 0x1c
        /*004a*/ 	.short	(.L_75 - .L_74)


	//   ....[0]....
.L_74:
        /*004c*/ 	.word	0x00000660


	//----- nvinfo : EIATTR_CRS_STACK_SIZE
	.align		4
.L_75:
        /*0050*/ 	.byte	0x04, 0x1e
        /*0052*/ 	.short	(.L_77 - .L_76)
.L_76:
        /*0054*/ 	.word	0x00000000


	//----- nvinfo : EIATTR_CBANK_PARAM_SIZE
	.align		4
.L_77:
        /*0058*/ 	.byte	0x03, 0x19
        /*005a*/ 	.short	0x0018


	//----- nvinfo : EIATTR_PARAM_CBANK
	.align		4
        /*005c*/ 	.byte	0x04, 0x0a
        /*005e*/ 	.short	(.L_79 - .L_78)
	.align		4
.L_78:
        /*0060*/ 	.word	index@(.nv.constant0._Z3DDZPdS_d)
        /*0064*/ 	.short	0x0380
        /*0066*/ 	.short	0x0018


	//----- nvinfo : EIATTR_SW_WAR
	.align		4
.L_79:
        /*0068*/ 	.byte	0x04, 0x36
        /*006a*/ 	.short	(.L_81 - .L_80)
.L_80:
        /*006c*/ 	.word	0x00000008
.L_81:


//--------------------- .nv.info._Z3DDYPdS_d      --------------------------
	.section	.nv.info._Z3DDYPdS_d,"",@"SHT_CUDA_INFO"
	.sectionflags	@""
	.align	4


	//----- nvinfo : EIATTR_CUDA_API_VERSION
	.align		4
        /*0000*/ 	.byte	0x04, 0x37
        /*0002*/ 	.short	(.L_83 - .L_82)
.L_82:
        /*0004*/ 	.word	0x00000082


	//----- nvinfo : EIATTR_KPARAM_INFO
	.align		4
.L_83:
        /*0008*/ 	.byte	0x04, 0x17
        /*000a*/ 	.short	(.L_85 - .L_84)
.L_84:
        /*000c*/ 	.word	0x00000000
        /*0010*/ 	.short	0x0002
        /*0012*/ 	.short	0x0010
        /*0014*/ 	.byte	0x00, 0xf0, 0x21, 0x00


	//----- nvinfo : EIATTR_KPARAM_INFO
	.align		4
.L_85:
        /*0018*/ 	.byte	0x04, 0x17
        /*001a*/ 	.short	(.L_87 - .L_86)
.L_86:
        /*001c*/ 	.word	0x00000000
        /*0020*/ 	.short	0x0001
        /*0022*/ 	.short	0x0008
        /*0024*/ 	.byte	0x00, 0xf5, 0x21, 0x00


	//----- nvinfo : EIATTR_KPARAM_INFO
	.align		4
.L_87:
        /*0028*/ 	.byte	0x04, 0x17
        /*002a*/ 	.short	(.L_89 - .L_88)
.L_88:
        /*002c*/ 	.word	0x00000000
        /*0030*/ 	.short	0x0000
        /*0032*/ 	.short	0x0000
        /*0034*/ 	.byte	0x00, 0xf5, 0x21, 0x00


	//----- nvinfo : EIATTR_SPARSE_MMA_MASK
	.align		4
.L_89:
        /*0038*/ 	.byte	0x03, 0x50
        /*003a*/ 	.short	0x0000


	//----- nvinfo : EIATTR_MAXREG_COUNT
	.align		4
        /*003c*/ 	.byte	0x03, 0x1b
        /*003e*/ 	.short	0x00ff


	//----- nvinfo : EIATTR_MERCURY_ISA_VERSION
	.align		4
        /*0040*/ 	.byte	0x03, 0x5f
        /*0042*/ 	.short	0x0101


	//----- nvinfo : EIATTR_VRC_CTA_INIT_COUNT
	.align		4
        /*0044*/ 	.byte	0x02, 0x4a
	.zero		1
	.zero		1


	//----- nvinfo : EIATTR_EXIT_INSTR_OFFSETS
	.align		4
        /*0048*/ 	.byte	0x04, 0x1c
        /*004a*/ 	.short	(.L_91 - .L_90)


	//   ....[0]....
.L_90:
        /*004c*/ 	.word	0x00000470


	//----- nvinfo : EIATTR_CRS_STACK_SIZE
	.align		4
.L_91:
        /*0050*/ 	.byte	0x04, 0x1e
        /*0052*/ 	.short	(.L_93 - .L_92)
.L_92:
        /*0054*/ 	.word	0x00000000


	//----- nvinfo : EIATTR_CBANK_PARAM_SIZE
	.align		4
.L_93:
        /*0058*/ 	.byte	0x03, 0x19
        /*005a*/ 	.short	0x0018


	//----- nvinfo : EIATTR_PARAM_CBANK
	.align		4
        /*005c*/ 	.byte	0x04, 0x0a
        /*005e*/ 	.short	(.L_95 - .L_94)
	.align		4
.L_94:
        /*0060*/ 	.word	index@(.nv.constant0._Z3DDYPdS_d)
        /*0064*/ 	.short	0x0380
        /*0066*/ 	.short	0x0018


	//----- nvinfo : EIATTR_SW_WAR
	.align		4
.L_95:
        /*0068*/ 	.byte	0x04, 0x36
        /*006a*/ 	.short	(.L_97 - .L_96)
.L_96:
        /*006c*/ 	.word	0x00000008
.L_97:


//--------------------- .nv.info._Z3DXXPdS_d      --------------------------
	.section	.nv.info._Z3DXXPdS_d,"",@"SHT_CUDA_INFO"
	.sectionflags	@""
	.align	4


	//----- nvinfo : EIATTR_CUDA_API_VERSION
	.align		4
        /*0000*/ 	.byte	0x04, 0x37
        /*0002*/ 	.short	(.L_99 - .L_98)
.L_98:
        /*0004*/ 	.word	0x00000082


	//----- nvinfo : EIATTR_KPARAM_INFO
	.align		4
.L_99:
        /*0008*/ 	.byte	0x04, 0x17
        /*000a*/ 	.short	(.L_101 - .L_100)
.L_100:
        /*000c*/ 	.word	0x00000000
        /*0010*/ 	.short	0x0002
        /*0012*/ 	.short	0x0010
        /*0014*/ 	.byte	0x00, 0xf0, 0x21, 0x00


	//----- nvinfo : EIATTR_KPARAM_INFO
	.align		4
.L_101:
        /*0018*/ 	.byte	0x04, 0x17
        /*001a*/ 	.short	(.L_103 - .L_102)
.L_102:
        /*001c*/ 	.word	0x00000000
        /*0020*/ 	.short	0x0001
        /*0022*/ 	.short	0x0008
        /*0024*/ 	.byte	0x00, 0xf5, 0x21, 0x00


	//----- nvinfo : EIATTR_KPARAM_INFO
	.align		4
.L_103:
        /*0028*/ 	.byte	0x04, 0x17
        /*002a*/ 	.short	(.L_105 - .L_104)
.L_104:
        /*002c*/ 	.word	0x00000000
        /*0030*/ 	.short	0x0000
        /*0032*/ 	.short	0x0000
        /*0034*/ 	.byte	0x00, 0xf5, 0x21, 0x00


	//----- nvinfo : EIATTR_SPARSE_MMA_MASK
	.align		4
.L_105:
        /*0038*/ 	.byte	0x03, 0x50
        /*003a*/ 	.short	0x0000


	//----- nvinfo : EIATTR_MAXREG_COUNT
	.align		4
        /*003c*/ 	.byte	0x03, 0x1b
        /*003e*/ 	.short	0x00ff


	//----- nvinfo : EIATTR_MERCURY_ISA_VERSION
	.align		4
        /*0040*/ 	.byte	0x03, 0x5f
        /*0042*/ 	.short	0x0101


	//----- nvinfo : EIATTR_VRC_CTA_INIT_COUNT
	.align		4
        /*0044*/ 	.byte	0x02, 0x4a
	.zero		1
	.zero		1


	//----- nvinfo : EIATTR_EXIT_INSTR_OFFSETS
	.align		4
        /*0048*/ 	.byte	0x04, 0x1c
        /*004a*/ 	.short	(.L_107 - .L_106)


	//   ....[0]....
.L_106:
        /*004c*/ 	.word	0x00000250


	//----- nvinfo : EIATTR_CRS_STACK_SIZE
	.align		4
.L_107:
        /*0050*/ 	.byte	0x04, 0x1e
        /*0052*/ 	.short	(.L_109 - .L_108)
.L_108:
        /*0054*/ 	.word	0x00000000


	//----- nvinfo : EIATTR_CBANK_PARAM_SIZE
	.align		4
.L_109:
        /*0058*/ 	.byte	0x03, 0x19
        /*005a*/ 	.short	0x0018


	//----- nvinfo : EIATTR_PARAM_CBANK
	.align		4
        /*005c*/ 	.byte	0x04, 0x0a
        /*005e*/ 	.short	(.L_111 - .L_110)
	.align		4
.L_110:
        /*0060*/ 	.word	index@(.nv.constant0._Z3DXXPdS_d)
        /*0064*/ 	.short	0x0380
        /*0066*/ 	.short	0x0018


	//----- nvinfo : EIATTR_SW_WAR
	.align		4
.L_111:
        /*0068*/ 	.byte	0x04, 0x36
        /*006a*/ 	.short	(.L_113 - .L_112)
.L_112:
        /*006c*/ 	.word	0x00000008
.L_113:


//--------------------- .nv.info._Z2DZPdS_d       --------------------------
	.section	.nv.info._Z2DZPdS_d,"",@"SHT_CUDA_INFO"
	.sectionflags	@""
	.align	4


	//----- nvinfo : EIATTR_CUDA_API_VERSION
	.align		4
        /*0000*/ 	.byte	0x04, 0x37
        /*0002*/ 	.short	(.L_115 - .L_114)
.L_114:
        /*0004*/ 	.word	0x00000082


	//----- nvinfo : EIATTR_KPARAM_INFO
	.align		4
.L_115:
        /*0008*/ 	.byte	0x04, 0x17
        /*000a*/ 	.short	(.L_117 - .L_116)
.L_116:
        /*000c*/ 	.word	0x00000000
        /*0010*/ 	.short	0x0002
        /*0012*/ 	.short	0x0010
        /*0014*/ 	.byte	0x00, 0xf0, 0x21, 0x00


	//----- nvinfo : EIATTR_KPARAM_INFO
	.align		4
.L_117:
        /*0018*/ 	.byte	0x04, 0x17
        /*001a*/ 	.short	(.L_119 - .L_118)
.L_118:
        /*001c*/ 	.word	0x00000000
        /*0020*/ 	.short	0x0001
        /*0022*/ 	.short	0x0008
        /*0024*/ 	.byte	0x00, 0xf5, 0x21, 0x00


	//----- nvinfo : EIATTR_KPARAM_INFO
	.align		4
.L_119:
        /*0028*/ 	.byte	0x04, 0x17
        /*002a*/ 	.short	(.L_121 - .L_120)
.L_120:
        /*002c*/ 	.word	0x00000000
        /*0030*/ 	.short	0x0000
        /*0032*/ 	.short	0x0000
        /*0034*/ 	.byte	0x00, 0xf5, 0x21, 0x00


	//----- nvinfo : EIATTR_SPARSE_MMA_MASK
	.align		4
.L_121:
        /*0038*/ 	.byte	0x03, 0x50
        /*003a*/ 	.short	0x0000


	//----- nvinfo : EIATTR_MAXREG_COUNT
	.align		4
        /*003c*/ 	.byte	0x03, 0x1b
        /*003e*/ 	.short	0x00ff


	//----- nvinfo : EIATTR_MERCURY_ISA_VERSION
	.align		4
        /*0040*/ 	.byte	0x03, 0x5f
        /*0042*/ 	.short	0x0101


	//----- nvinfo : EIATTR_VRC_CTA_INIT_COUNT
	.align		4
        /*0044*/ 	.byte	0x02, 0x4a
	.zero		1
	.zero		1


	//----- nvinfo : EIATTR_EXIT_INSTR_OFFSETS
	.align		4
        /*0048*/ 	.byte	0x04, 0x1c
        /*004a*/ 	.short	(.L_123 - .L_122)


	//   ....[0]....
.L_122:
        /*004c*/ 	.word	0x000005f0


	//----- nvinfo : EIATTR_CRS_STACK_SIZE
	.align		4
.L_123:
        /*0050*/ 	.byte	0x04, 0x1e
        /*0052*/ 	.short	(.L_125 - .L_124)
.L_124:
        /*0054*/ 	.word	0x00000000


	//----- nvinfo : EIATTR_CBANK_PARAM_SIZE
	.align		4
.L_125:
        /*0058*/ 	.byte	0x03, 0x19
        /*005a*/ 	.short	0x0018


	//----- nvinfo : EIATTR_PARAM_CBANK
	.align		4
        /*005c*/ 	.byte	0x04, 0x0a
        /*005e*/ 	.short	(.L_127 - .L_126)
	.align		4
.L_126:
        /*0060*/ 	.word	index@(.nv.constant0._Z2DZPdS_d)
        /*0064*/ 	.short	0x0380
        /*0066*/ 	.short	0x0018


	//----- nvinfo : EIATTR_SW_WAR
	.align		4
.L_127:
        /*0068*/ 	.byte	0x04, 0x36
        /*006a*/ 	.short	(.L_129 - .L_128)
.L_128:
        /*006c*/ 	.word	0x00000008
.L_129:


//--------------------- .nv.info._Z2DYPdS_d       --------------------------
	.section	.nv.info._Z2DYPdS_d,"",@"SHT_CUDA_INFO"
	.sectionflags	@""
	.align	4


	//----- nvinfo : EIATTR_CUDA_API_VERSION
	.align		4
        /*0000*/ 	.byte	0x04, 0x37
        /*0002*/ 	.short	(.L_131 - .L_130)
.L_130:
        /*0004*/ 	.word	0x00000082


	//----- nvinfo : EIATTR_KPARAM_INFO
	.align		4
.L_131:
        /*0008*/ 	.byte	0x04, 0x17
        /*000a*/ 	.short	(.L_133 - .L_132)
.L_132:
        /*000c*/ 	.word	0x00000000
        /*0010*/ 	.short	0x0002
        /*0012*/ 	.short	0x0010
        /*0014*/ 	.byte	0x00, 0xf0, 0x21, 0x00


	//----- nvinfo : EIATTR_KPARAM_INFO
	.align		4
.L_133:
        /*0018*/ 	.byte	0x04, 0x17
        /*001a*/ 	.short	(.L_135 - .L_134)
.L_134:
        /*001c*/ 	.word	0x00000000
        /*0020*/ 	.short	0x0001
        /*0022*/ 	.short	0x0008
        /*0024*/ 	.byte	0x00, 0xf5, 0x21, 0x00


	//----- nvinfo : EIATTR_KPARAM_INFO
	.align		4
.L_135:
        /*0028*/ 	.byte	0x04, 0x17
        /*002a*/ 	.short	(.L_137 - .L_136)
.L_136:
        /*002c*/ 	.word	0x00000000
        /*0030*/ 	.short	0x0000
        /*0032*/ 	.short	0x0000
        /*0034*/ 	.byte	0x00, 0xf5, 0x21, 0x00


	//----- nvinfo : EIATTR_SPARSE_MMA_MASK
	.align		4
.L_137:
        /*0038*/ 	.byte	0x03, 0x50
        /*003a*/ 	.short	0x0000


	//----- nvinfo : EIATTR_MAXREG_COUNT
	.align		4
        /*003c*/ 	.byte	0x03, 0x1b
        /*003e*/ 	.short	0x00ff


	//----- nvinfo : EIATTR_MERCURY_ISA_VERSION
	.align		4
        /*0040*/ 	.byte	0x03, 0x5f
        /*0042*/ 	.short	0x0101


	//----- nvinfo : EIATTR_VRC_CTA_INIT_COUNT
	.align		4
        /*0044*/ 	.byte	0x02, 0x4a
	.zero		1
	.zero		1


	//----- nvinfo : EIATTR_EXIT_INSTR_OFFSETS
	.align		4
        /*0048*/ 	.byte	0x04, 0x1c
        /*004a*/ 	.short	(.L_139 - .L_138)


	//   ....[0]....
.L_138:
        /*004c*/ 	.word	0x00000430


	//----- nvinfo : EIATTR_CRS_STACK_SIZE
	.align		4
.L_139:
        /*0050*/ 	.byte	0x04, 0x1e
        /*0052*/ 	.short	(.L_141 - .L_140)
.L_140:
        /*0054*/ 	.word	0x00000000


	//----- nvinfo : EIATTR_CBANK_PARAM_SIZE
	.align		4
.L_141:
        /*0058*/ 	.byte	0x03, 0x19
        /*005a*/ 	.short	0x0018


	//----- nvinfo : EIATTR_PARAM_CBANK
	.align		4
        /*005c*/ 	.byte	0x04, 0x0a
        /*005e*/ 	.short	(.L_143 - .L_142)
	.align		4
.L_142:
        /*0060*/ 	.word	index@(.nv.constant0._Z2DYPdS_d)
        /*0064*/ 	.short	0x0380
        /*0066*/ 	.short	0x0018


	//----- nvinfo : EIATTR_SW_WAR
	.align		4
.L_143:
        /*0068*/ 	.byte	0x04, 0x36
        /*006a*/ 	.short	(.L_145 - .L_144)
.L_144:
        /*006c*/ 	.word	0x00000008
.L_145:


//--------------------- .nv.info._Z2DXPdS_d       --------------------------
	.section	.nv.info._Z2DXPdS_d,"",@"SHT_CUDA_INFO"
	.sectionflags	@""
	.align	4


	//----- nvinfo : EIATTR_CUDA_API_VERSION
	.align		4
        /*0000*/ 	.byte	0x04, 0x37
        /*0002*/ 	.short	(.L_147 - .L_146)
.L_146:
        /*0004*/ 	.word	0x00000082


	//----- nvinfo : EIATTR_KPARAM_INFO
	.align		4
.L_147:
        /*0008*/ 	.byte	0x04, 0x17
        /*000a*/ 	.short	(.L_149 - .L_148)
.L_148:
        /*000c*/ 	.word	0x00000000
        /*0010*/ 	.short	0x0002
        /*0012*/ 	.short	0x0010
        /*0014*/ 	.byte	0x00, 0xf0, 0x21, 0x00


	//----- nvinfo : EIATTR_KPARAM_INFO
	.align		4
.L_149:
        /*0018*/ 	.byte	0x04, 0x17
        /*001a*/ 	.short	(.L_151 - .L_150)
.L_150:
        /*001c*/ 	.word	0x00000000
        /*0020*/ 	.short	0x0001
        /*0022*/ 	.short	0x0008
        /*0024*/ 	.byte	0x00, 0xf5, 0x21, 0x00


	//----- nvinfo : EIATTR_KPARAM_INFO
	.align		4
.L_151:
        /*0028*/ 	.byte	0x04, 0x17
        /*002a*/ 	.short	(.L_153 - .L_152)
.L_152:
        /*002c*/ 	.word	0x00000000
        /*0030*/ 	.short	0x0000
        /*0032*/ 	.short	0x0000
        /*0034*/ 	.byte	0x00, 0xf5, 0x21, 0x00


	//----- nvinfo : EIATTR_SPARSE_MMA_MASK
	.align		4
.L_153:
        /*0038*/ 	.byte	0x03, 0x50
        /*003a*/ 	.short	0x0000


	//----- nvinfo : EIATTR_MAXREG_COUNT
	.align		4
        /*003c*/ 	.byte	0x03, 0x1b
        /*003e*/ 	.short	0x00ff


	//----- nvinfo : EIATTR_MERCURY_ISA_VERSION
	.align		4
        /*0040*/ 	.byte	0x03, 0x5f
        /*0042*/ 	.short	0x0101


	//----- nvinfo : EIATTR_VRC_CTA_INIT_COUNT
	.align		4
        /*0044*/ 	.byte	0x02, 0x4a
	.zero		1
	.zero		1


	//----- nvinfo : EIATTR_EXIT_INSTR_OFFSETS
	.align		4
        /*0048*/ 	.byte	0x04, 0x1c
        /*004a*/ 	.short	(.L_155 - .L_154)


	//   ....[0]....
.L_154:
        /*004c*/ 	.word	0x00000600


	//----- nvinfo : EIATTR_CRS_STACK_SIZE
	.align		4
.L_155:
        /*0050*/ 	.byte	0x04, 0x1e
        /*0052*/ 	.short	(.L_157 - .L_156)
.L_156:
        /*0054*/ 	.word	0x00000000


	//----- nvinfo : EIATTR_CBANK_PARAM_SIZE
	.align		4
.L_157:
        /*0058*/ 	.byte	0x03, 0x19
        /*005a*/ 	.short	0x0018


	//----- nvinfo : EIATTR_PARAM_CBANK
	.align		4
        /*005c*/ 	.byte	0x04, 0x0a
        /*005e*/ 	.short	(.L_159 - .L_158)
	.align		4
.L_158:
        /*0060*/ 	.word	index@(.nv.constant0._Z2DXPdS_d)
        /*0064*/ 	.short	0x0380
        /*0066*/ 	.short	0x0018


	//----- nvinfo : EIATTR_SW_WAR
	.align		4
.L_159:
        /*0068*/ 	.byte	0x04, 0x36
        /*006a*/ 	.short	(.L_161 - .L_160)
.L_160:
        /*006c*/ 	.word	0x00000008
.L_161:


//--------------------- .nv.callgraph             --------------------------
	.section	.nv.callgraph,"",@"SHT_CUDA_CALLGRAPH"
	.align	4
	.sectionentsize	8
	.align		4
        /*0000*/ 	.word	0x00000000
	.align		4
        /*0004*/ 	.word	0xffffffff
	.align		4
        /*0008*/ 	.word	0x00000000
	.align		4
        /*000c*/ 	.word	0xfffffffe
	.align		4
        /*0010*/ 	.word	0x00000000
	.align		4
        /*0014*/ 	.word	0xfffffffd
	.align		4
        /*0018*/ 	.word	0x00000000
	.align		4
        /*001c*/ 	.word	0xfffffffc


//--------------------- .text._Z6ASSIGNPdS_       --------------------------
	.section	.text._Z6ASSIGNPdS_,"ax",@progbits
	.align	128
        .global         _Z6ASSIGNPdS_
        .type           _Z6ASSIGNPdS_,@function
        .size           _Z6ASSIGNPdS_,(.L_x_71 - _Z6ASSIGNPdS_)
        .other          _Z6ASSIGNPdS_,@"STO_CUDA_ENTRY STV_DEFAULT"
_Z6ASSIGNPdS_:
.text._Z6ASSIGNPdS_:
[----:B------:R-:W-:Y:S01]  /*0000*/  LDC R1, c[0x0][0x37c] ;  /* 0x0000df00ff017b82 */ /* 0x000fe20000000800 */
[----:B------:R-:W0:Y:S07]  /*0010*/  S2R R0, SR_TID.X ;  /* 0x0000000000007919 */ /* 0x000e2e0000002100 */
[----:B------:R-:W1:Y:S01]  /*0020*/  LDC.64 R2, c[0x0][0x388] ;  /* 0x0000e200ff027b82 */ /* 0x000e620000000a00 */
[----:B------:R-:W2:Y:S01]  /*0030*/  LDCU.64 UR4, c[0x0][0x358] ;  /* 0x00006b00ff0477ac */ /* 0x000ea20008000a00 */
[----:B------:R-:W0:Y:S06]  /*0040*/  S2R R5, SR_CTAID.X ;  /* 0x0000000000057919 */ /* 0x000e2c0000002500 */
[----:B------:R-:W3:Y:S01]  /*0050*/  LDC.64 R6, c[0x0][0x380] ;  /* 0x0000e000ff067b82 */ /* 0x000ee20000000a00 */
[----:B0-----:R-:W-:-:S05]  /*0060*/  LEA R0, R5, R0, 0x2 ;  /* 0x0000000005007211 */ /* 0x001fca00078e10ff */
[----:B------:R-:W-:-:S04]  /*0070*/  IMAD R9, R0, 0x5, RZ ;  /* 0x0000000500097824 */ /* 0x000fc800078e02ff */
[----:B-1----:R-:W-:-:S05]  /*0080*/  IMAD.WIDE R2, R9, 0x8, R2 ;  /* 0x0000000809027825 */ /* 0x002fca00078e0202 */
[----:B--2---:R-:W2:Y:S01]  /*0090*/  LDG.E.64 R4, desc[UR4][R2.64+0xd0] ;  /* 0x0000d00402047981 */ /* 0x004ea2000c1e1b00 */
[----:B---3--:R-:W-:-:S05]  /*00a0*/  IMAD.WIDE R6, R9, 0x8, R6 ;  /* 0x0000000809067825 */ /* 0x008fca00078e0206 */
[----:B--2---:R-:W-:Y:S04]  /*00b0*/  STG.E.64 desc[UR4][R6.64+0xc8], R4 ;  /* 0x0000c80406007986 */ /* 0x004fe8000c101b04 */
[----:B------:R-:W2:Y:S04]  /*00c0*/  LDG.E.64 R8, desc[UR4][R2.64+0xd8] ;  /* 0x0000d80402087981 */ /* 0x000ea8000c1e1b00 */
[----:B--2---:R-:W-:Y:S04]  /*00d0*/  STG.E.64 desc[UR4][R6.64+0xd0], R8 ;  /* 0x0000d00806007986 */ /* 0x004fe8000c101b04 */
[----:B------:R-:W2:Y:S04]  /*00e0*/  LDG.E.64 R10, desc[UR4][R2.64+0xe0] ;  /* 0x0000e004020a7981 */ /* 0x000ea8000c1e1b00 */
[----:B--2---:R-:W-:Y:S01]  /*00f0*/  STG.E.64 desc[UR4][R6.64+0xd8], R10 ;  /* 0x0000d80a06007986 */ /* 0x004fe2000c101b04 */
[----:B------:R-:W-:Y:S05]  /*0100*/  EXIT ;  /* 0x000000000000794d */ /* 0x000fea0003800000 */
.L_x_0:
[----:B------:R-:W-:-:S00]  /*0110*/  BRA `(.L_x_0) ;  /* 0xfffffffc00fc7947 */ /* 0x000fc0000383ffff */
[----:B------:R-:W-:-:S00]  /*0120*/  NOP ;  /* 0x0000000000007918 */ /* 0x000fc00000000000 */
        /* <DEDUP_REMOVED lines=13> */
.L_x_71:


//--------------------- .text._Z3DDZPdS_d         --------------------------
	.section	.text._Z3DDZPdS_d,"ax",@progbits
	.align	128
        .global         _Z3DDZPdS_d
        .type           _Z3DDZPdS_d,@function
        .size           _Z3DDZPdS_d,(.L_x_65 - _Z3DDZPdS_d)
        .other          _Z3DDZPdS_d,@"STO_CUDA_ENTRY STV_DEFAULT"
_Z3DDZPdS_d:
.text._Z3DDZPdS_d:
[----:B------:R-:W-:Y:S01]  /*0000*/  LDC R1, c[0x0][0x37c] ;  /* 0x0000df00ff017b82 */ /* 0x000fe20000000800 */
[----:B------:R-:W0:Y:S07]  /*0010*/  S2R R4, SR_TID.X ;  /* 0x0000000000047919 */ /* 0x000e2e0000002100 */
[----:B------:R-:W1:Y:S01]  /*0020*/  LDC.64 R8, c[0x0][0x388] ;  /* 0x0000e200ff087b82 */ /* 0x000e620000000a00 */
[----:B------:R-:W2:Y:S01]  /*0030*/  LDCU.64 UR4, c[0x0][0x358] ;  /* 0x00006b00ff0477ac */ /* 0x000ea20008000a00 */
[----:B------:R-:W0:Y:S06]  /*0040*/  S2R R3, SR_CTAID.X ;  /* 0x0000000000037919 */ /* 0x000e2c0000002500 */
[----:B------:R-:W3:Y:S01]  /*0050*/  LDC.64 R6, c[0x0][0x390] ;  /* 0x0000e400ff067b82 */ /* 0x000ee20000000a00 */
[----:B0-----:R-:W-:-:S04]  /*0060*/  IMAD R4, R3, 0x5, R4 ;  /* 0x0000000503047824 */ /* 0x001fc800078e0204 */
[----:B-1----:R-:W-:-:S05]  /*0070*/  IMAD.WIDE R8, R4, 0x8, R8 ;  /* 0x0000000804087825 */ /* 0x002fca00078e0208 */
[----:B--2---:R-:W2:Y:S04]  /*0080*/  LDG.E.64 R2, desc[UR4][R8.64+0xa0] ;  /* 0x0000a00408027981 */ /* 0x004ea8000c1e1b00 */
[----:B------:R-:W2:Y:S04]  /*0090*/  LDG.E.64 R10, desc[UR4][R8.64+-0xa0] ;  /* 0xffff6004080a7981 */ /* 0x000ea8000c1e1b00 */
[----:B------:R-:W4:Y:S01]  /*00a0*/  LDG.E.64 R12, desc[UR4][R8.64] ;  /* 0x00000004080c7981 */ /* 0x000f22000c1e1b00 */
[----:B---3--:R-:W-:Y:S01]  /*00b0*/  DMUL R6, R6, R6 ;  /* 0x0000000606067228 */ /* 0x008fe20000000000 */
[----:B------:R-:W-:Y:S01]  /*00c0*/  IMAD.MOV.U32 R14, RZ, RZ, 0x1 ;  /* 0x00000001ff0e7424 */ /* 0x000fe200078e00ff */
[----:B------:R-:W-:Y:S04]  /*00d0*/  BSSY.RECONVERGENT B0, `(.L_x_1) ;  /* 0x0000019000007945 */ /* 0x000fe80003800200 */
[----:B------:R-:W0:Y:S02]  /*00e0*/  MUFU.RCP64H R15, R7 ;  /* 0x00000007000f7308 */ /* 0x000e240000001800 */
[----:B0-----:R-:W-:-:S08]  /*00f0*/  DFMA R16, -R6, R14, 1 ;  /* 0x3ff000000610742b */ /* 0x001fd0000000010e */
[----:B------:R-:W-:-:S08]  /*0100*/  DFMA R16, R16, R16, R16 ;  /* 0x000000101010722b */ /* 0x000fd00000000010 */
[----:B------:R-:W-:Y:S02]  /*0110*/  DFMA R16, R14, R16, R14 ;  /* 0x000000100e10722b */ /* 0x000fe4000000000e */
[----:B--2---:R-:W-:-:S06]  /*0120*/  DADD R2, R2, R10 ;  /* 0x0000000002027229 */ /* 0x004fcc000000000a */
[----:B------:R-:W-:Y:S02]  /*0130*/  DFMA R10, -R6, R16, 1 ;  /* 0x3ff00000060a742b */ /* 0x000fe40000000110 */
[----:B----4-:R-:W-:-:S06]  /*0140*/  DADD R12, R12, R12 ;  /* 0x000000000c0c7229 */ /* 0x010fcc000000000c */
[----:B------:R-:W-:Y:S02]  /*0150*/  DFMA R10, R16, R10, R16 ;  /* 0x0000000a100a722b */ /* 0x000fe40000000010 */
[----:B------:R-:W-:Y:S01]  /*0160*/  DADD R12, R2, -R12 ;  /* 0x00000000020c7229 */ /* 0x000fe2000000080c */
[----:B------:R-:W0:Y:S07]  /*0170*/  LDC.64 R16, c[0x0][0x380] ;  /* 0x0000e000ff107b82 */ /* 0x000e2e0000000a00 */
[----:B------:R-:W-:-:S02]  /*0180*/  DMUL R2, R12, R10 ;  /* 0x0000000a0c027228 */ /* 0x000fc40000000000 */
[----:B------:R-:W-:-:S06]  /*0190*/  FSETP.GEU.AND P1, PT, |R13|, 6.5827683646048100446e-37, PT ;  /* 0x036000000d00780b */ /* 0x000fcc0003f2e200 */
[----:B------:R-:W-:-:S08]  /*01a0*/  DFMA R14, -R6, R2, R12 ;  /* 0x00000002060e722b */ /* 0x000fd0000000010c */
[----:B------:R-:W-:Y:S01]  /*01b0*/  DFMA R2, R10, R14, R2 ;  /* 0x0000000e0a02722b */ /* 0x000fe20000000002 */
[----:B0-----:R-:W-:-:S09]  /*01c0*/  IMAD.WIDE R4, R4, 0x8, R16 ;  /* 0x0000000804047825 */ /* 0x001fd200078e0210 */
[----:B------:R-:W-:-:S05]  /*01d0*/  FFMA R0, RZ, R7, R3 ;  /* 0x00000007ff007223 */ /* 0x000fca0000000003 */
[----:B------:R-:W-:-:S13]  /*01e0*/  FSETP.GT.AND P0, PT, |R0|, 1.469367938527859385e-39, PT ;  /* 0x001000000000780b */ /* 0x000fda0003f04200 */
[----:B------:R-:W-:Y:S05]  /*01f0*/  @P0 BRA P1, `(.L_x_2) ;  /* 0x0000000000180947 */ /* 0x000fea0000800000 */
[----:B------:R-:W-:Y:S01]  /*0200*/  IMAD.MOV.U32 R10, RZ, RZ, R6 ;  /* 0x000000ffff0a7224 */ /* 0x000fe200078e0006 */
[----:B------:R-:W-:Y:S01]  /*0210*/  MOV R0, 0x240 ;  /* 0x0000024000007802 */ /* 0x000fe20000000f00 */
[----:B------:R-:W-:-:S07]  /*0220*/  IMAD.MOV.U32 R11, RZ, RZ, R7 ;  /* 0x000000ffff0b7224 */ /* 0x000fce00078e0007 */
[----:B------:R-:W-:Y:S05]  /*0230*/  CALL.REL.NOINC `($__internal_0_$__cuda_sm20_div_rn_f64_full) ;  /* 0x00000004000c7944 */ /* 0x000fea0003c00000 */
[----:B------:R-:W-:Y:S02]  /*0240*/  IMAD.MOV.U32 R2, RZ, RZ, R18 ;  /* 0x000000ffff027224 */ /* 0x000fe400078e0012 */
[----:B------:R-:W-:-:S07]  /*0250*/  IMAD.MOV.U32 R3, RZ, RZ, R19 ;  /* 0x000000ffff037224 */ /* 0x000fce00078e0013 */
.L_x_2:
[----:B------:R-:W-:Y:S05]  /*0260*/  BSYNC.RECONVERGENT B0 ;  /* 0x0000000000007941 */ /* 0x000fea0003800200 */
.L_x_1:
[----:B------:R0:W-:Y:S04]  /*0270*/  STG.E.64 desc[UR4][R4.64], R2 ;  /* 0x0000000204007986 */ /* 0x0001e8000c101b04 */
[----:B------:R-:W2:Y:S04]  /*0280*/  LDG.E.64 R10, desc[UR4][R8.64+0xa0] ;  /* 0x0000a004080a7981 */ /* 0x000ea8000c1e1b00 */
[----:B------:R-:W2:Y:S04]  /*0290*/  LDG.E.64 R12, desc[UR4][R8.64+-0xa0] ;  /* 0xffff6004080c7981 */ /* 0x000ea8000c1e1b00 */
[----:B------:R-:W3:Y:S01]  /*02a0*/  LDG.E.64 R14, desc[UR4][R8.64] ;  /* 0x00000004080e7981 */ /* 0x000ee2000c1e1b00 */
[----:B------:R-:W1:Y:S01]  /*02b0*/  MUFU.RCP64H R17, R7 ;  /* 0x0000000700117308 */ /* 0x000e620000001800 */
[----:B------:R-:W-:Y:S01]  /*02c0*/  IMAD.MOV.U32 R16, RZ, RZ, 0x1 ;  /* 0x00000001ff107424 */ /* 0x000fe200078e00ff */
[----:B------:R-:W-:Y:S05]  /*02d0*/  BSSY.RECONVERGENT B0, `(.L_x_3) ;  /* 0x0000018000007945 */ /* 0x000fea0003800200 */
[----:B-1----:R-:W-:-:S08]  /*02e0*/  DFMA R18, -R6, R16, 1 ;  /* 0x3ff000000612742b */ /* 0x002fd00000000110 */
[----:B------:R-:W-:-:S08]  /*02f0*/  DFMA R18, R18, R18, R18 ;  /* 0x000000121212722b */ /* 0x000fd00000000012 */
[----:B------:R-:W-:-:S08]  /*0300*/  DFMA R18, R16, R18, R16 ;  /* 0x000000121012722b */ /* 0x000fd00000000010 */
[----:B0-----:R-:W-:-:S08]  /*0310*/  DFMA R2, -R6, R18, 1 ;  /* 0x3ff000000602742b */ /* 0x001fd00000000112 */
[----:B------:R-:W-:Y:S02]  /*0320*/  DFMA R18, R18, R2, R18 ;  /* 0x000000021212722b */ /* 0x000fe40000000012 */
[----:B--2---:R-:W-:Y:S02]  /*0330*/  DADD R10, R10, R12 ;  /* 0x000000000a0a7229 */ /* 0x004fe4000000000c */
[----:B---3--:R-:W-:-:S08]  /*0340*/  DADD R14, R14, R14 ;  /* 0x000000000e0e7229 */ /* 0x008fd0000000000e */
[----:B------:R-:W-:-:S08]  /*0350*/  DADD R10, R10, -R14 ;  /* 0x000000000a0a7229 */ /* 0x000fd0000000080e */
[----:B------:R-:W-:Y:S02]  /*0360*/  DMUL R2, R18, R10 ;  /* 0x0000000a12027228 */ /* 0x000fe40000000000 */
[----:B------:R-:W-:-:S06]  /*0370*/  FSETP.GEU.AND P1, PT, |R11|, 6.5827683646048100446e-37, PT ;  /* 0x036000000b00780b */ /* 0x000fcc0003f2e200 */
[----:B------:R-:W-:-:S08]  /*0380*/  DFMA R12, -R6, R2, R10 ;  /* 0x00000002060c722b */ /* 0x000fd0000000010a */
[----:B------:R-:W-:-:S10]  /*0390*/  DFMA R2, R18, R12, R2 ;  /* 0x0000000c1202722b */ /* 0x000fd40000000002 */
[----:B------:R-:W-:-:S05]  /*03a0*/  FFMA R0, RZ, R7, R3 ;  /* 0x00000007ff007223 */ /* 0x000fca0000000003 */
[----:B------:R-:W-:-:S13]  /*03b0*/  FSETP.GT.AND P0, PT, |R0|, 1.469367938527859385e-39, PT ;  /* 0x001000000000780b */ /* 0x000fda0003f04200 */
[----:B------:R-:W-:Y:S05]  /*03c0*/  @P0 BRA P1, `(.L_x_4) ;  /* 0x0000000000200947 */ /* 0x000fea0000800000 */
[----:B------:R-:W-:Y:S01]  /*03d0*/  IMAD.MOV.U32 R12, RZ, RZ, R10 ;  /* 0x000000ffff0c7224 */ /* 0x000fe200078e000a */
[----:B------:R-:W-:Y:S01]  /*03e0*/  MOV R0, 0x430 ;  /* 0x0000043000007802 */ /* 0x000fe20000000f00 */
[----:B------:R-:W-:Y:S02]  /*03f0*/  IMAD.MOV.U32 R13, RZ, RZ, R11 ;  /* 0x000000ffff0d7224 */ /* 0x000fe400078e000b */
[----:B------:R-:W-:Y:S02]  /*0400*/  IMAD.MOV.U32 R10, RZ, RZ, R6 ;  /* 0x000000ffff0a7224 */ /* 0x000fe400078e0006 */
[----:B------:R-:W-:-:S07]  /*0410*/  IMAD.MOV.U32 R11, RZ, RZ, R7 ;  /* 0x000000ffff0b7224 */ /* 0x000fce00078e0007 */
[----:B------:R-:W-:Y:S05]  /*0420*/  CALL.REL.NOINC `($__internal_0_$__cuda_sm20_div_rn_f64_full) ;  /* 0x0000000000907944 */ /* 0x000fea0003c00000 */
[----:B------:R-:W-:Y:S02]  /*0430*/  IMAD.MOV.U32 R2, RZ, RZ, R18 ;  /* 0x000000ffff027224 */ /* 0x000fe400078e0012 */
[----:B------:R-:W-:-:S07]  /*0440*/  IMAD.MOV.U32 R3, RZ, RZ, R19 ;  /* 0x000000ffff037224 */ /* 0x000fce00078e0013 */
.L_x_4:
[----:B------:R-:W-:Y:S05]  /*0450*/  BSYNC.RECONVERGENT B0 ;  /* 0x0000000000007941 */ /* 0x000fea0003800200 */
.L_x_3:
        /* <DEDUP_REMOVED lines=30> */
.L_x_6:
[----:B------:R-:W-:Y:S05]  /*0640*/  BSYNC.RECONVERGENT B0 ;  /* 0x0000000000007941 */ /* 0x000fea0003800200 */
.L_x_5:
[----:B------:R-:W-:Y:S01]  /*0650*/  STG.E.64 desc[UR4][R4.64], R2 ;  /* 0x0000000204007986 */ /* 0x000fe2000c101b04 */
[----:B------:R-:W-:Y:S05]  /*0660*/  EXIT ;  /* 0x000000000000794d */ /* 0x000fea0003800000 */
        .weak           $__internal_0_$__cuda_sm20_div_rn_f64_full
        .type           $__internal_0_$__cuda_sm20_div_rn_f64_full,@function
        .size           $__internal_0_$__cuda_sm20_div_rn_f64_full,(.L_x_65 - $__internal_0_$__cuda_sm20_div_rn_f64_full)
$__internal_0_$__cuda_sm20_div_rn_f64_full:
[C---:B------:R-:W-:Y:S01]  /*0670*/  FSETP.GEU.AND P0, PT, |R11|.reuse, 1.469367938527859385e-39, PT ;  /* 0x001000000b00780b */ /* 0x040fe20003f0e200 */
[----:B------:R-:W-:Y:S01]  /*0680*/  IMAD.MOV.U32 R16, RZ, RZ, 0x1 ;  /* 0x00000001ff107424 */ /* 0x000fe200078e00ff */
[----:B------:R-:W-:Y:S01]  /*0690*/  LOP3.LUT R2, R11, 0x800fffff, RZ, 0xc0, !PT ;  /* 0x800fffff0b027812 */ /* 0x000fe200078ec0ff */
[----:B------:R-:W-:Y:S01]  /*06a0*/  IMAD.MOV.U32 R21, RZ, RZ, 0x1ca00000 ;  /* 0x1ca00000ff157424 */ /* 0x000fe200078e00ff */
[C---:B------:R-:W-:Y:S01]  /*06b0*/  FSETP.GEU.AND P2, PT, |R13|.reuse, 1.469367938527859385e-39, PT ;  /* 0x001000000d00780b */ /* 0x040fe20003f4e200 */
[----:B------:R-:W-:Y:S01]  /*06c0*/  BSSY.RECONVERGENT B1, `(.L_x_7) ;  /* 0x0000052000017945 */ /* 0x000fe20003800200 */
[----:B------:R-:W-:Y:S01]  /*06d0*/  LOP3.LUT R3, R2, 0x3ff00000, RZ, 0xfc, !PT ;  /* 0x3ff0000002037812 */ /* 0x000fe200078efcff */
[----:B------:R-:W-:Y:S01]  /*06e0*/  IMAD.MOV.U32 R2, RZ, RZ, R10 ;  /* 0x000000ffff027224 */ /* 0x000fe200078e000a */
[----:B------:R-:W-:Y:S02]  /*06f0*/  LOP3.LUT R20, R13, 0x7ff00000, RZ, 0xc0, !PT ;  /* 0x7ff000000d147812 */ /* 0x000fe400078ec0ff */
[----:B------:R-:W-:-:S03]  /*0700*/  LOP3.LUT R23, R11, 0x7ff00000, RZ, 0xc0, !PT ;  /* 0x7ff000000b177812 */ /* 0x000fc600078ec0ff */
[----:B------:R-:W-:Y:S01]  /*0710*/  @!P0 DMUL R2, R10, 8.98846567431157953865e+307 ;  /* 0x7fe000000a028828 */ /* 0x000fe20000000000 */
[C---:B------:R-:W-:Y:S01]  /*0720*/  ISETP.GE.U32.AND P1, PT, R20.reuse, R23, PT ;  /* 0x000000171400720c */ /* 0x040fe20003f26070 */
[----:B------:R-:W-:Y:S02]  /*0730*/  IMAD.MOV.U32 R22, RZ, RZ, R20 ;  /* 0x000000ffff167224 */ /* 0x000fe400078e0014 */
[----:B------:R-:W-:Y:S02]  /*0740*/  @!P2 LOP3.LUT R19, R11, 0x7ff00000, RZ, 0xc0, !PT ;  /* 0x7ff000000b13a812 */ /* 0x000fe400078ec0ff */
[----:B------:R-:W0:Y:S02]  /*0750*/  MUFU.RCP64H R17, R3 ;  /* 0x0000000300117308 */ /* 0x000e240000001800 */
[----:B------:R-:W-:Y:S02]  /*0760*/  @!P2 ISETP.GE.U32.AND P3, PT, R20, R19, PT ;  /* 0x000000131400a20c */ /* 0x000fe40003f66070 */
[----:B------:R-:W-:-:S02]  /*0770*/  @!P0 LOP3.LUT R23, R3, 0x7ff00000, RZ, 0xc0, !PT ;  /* 0x7ff0000003178812 */ /* 0x000fc400078ec0ff */
[----:B------:R-:W-:-:S04]  /*0780*/  @!P2 SEL R19, R21, 0x63400000, !P3 ;  /* 0x634000001513a807 */ /* 0x000fc80005800000 */
[----:B------:R-:W-:-:S04]  /*0790*/  @!P2 LOP3.LUT R24, R19, 0x80000000, R13, 0xf8, !PT ;  /* 0x800000001318a812 */ /* 0x000fc800078ef80d */
[----:B------:R-:W-:Y:S01]  /*07a0*/  @!P2 LOP3.LUT R25, R24, 0x100000, RZ, 0xfc, !PT ;  /* 0x001000001819a812 */ /* 0x000fe200078efcff */
[----:B------:R-:W-:Y:S01]  /*07b0*/  @!P2 IMAD.MOV.U32 R24, RZ, RZ, RZ ;  /* 0x000000ffff18a224 */ /* 0x000fe200078e00ff */
[----:B0-----:R-:W-:-:S08]  /*07c0*/  DFMA R14, R16, -R2, 1 ;  /* 0x3ff00000100e742b */ /* 0x001fd00000000802 */
[----:B------:R-:W-:-:S08]  /*07d0*/  DFMA R14, R14, R14, R14 ;  /* 0x0000000e0e0e722b */ /* 0x000fd0000000000e */
[----:B------:R-:W-:Y:S01]  /*07e0*/  DFMA R16, R16, R14, R16 ;  /* 0x0000000e1010722b */ /* 0x000fe20000000010 */
[----:B------:R-:W-:Y:S01]  /*07f0*/  SEL R15, R21, 0x63400000, !P1 ;  /* 0x63400000150f7807 */ /* 0x000fe20004800000 */
[----:B------:R-:W-:-:S03]  /*0800*/  IMAD.MOV.U32 R14, RZ, RZ, R12 ;  /* 0x000000ffff0e7224 */ /* 0x000fc600078e000c */
[----:B------:R-:W-:-:S03]  /*0810*/  LOP3.LUT R15, R15, 0x800fffff, R13, 0xf8, !PT ;  /* 0x800fffff0f0f7812 */ /* 0x000fc600078ef80d */
[----:B------:R-:W-:-:S03]  /*0820*/  DFMA R18, R16, -R2, 1 ;  /* 0x3ff000001012742b */ /* 0x000fc60000000802 */
[----:B------:R-:W-:-:S05]  /*0830*/  @!P2 DFMA R14, R14, 2, -R24 ;  /* 0x400000000e0ea82b */ /* 0x000fca0000000818 */
[----:B------:R-:W-:-:S05]  /*0840*/  DFMA R16, R16, R18, R16 ;  /* 0x000000121010722b */ /* 0x000fca0000000010 */
[----:B------:R-:W-:-:S03]  /*0850*/  @!P2 LOP3.LUT R22, R15, 0x7ff00000, RZ, 0xc0, !PT ;  /* 0x7ff000000f16a812 */ /* 0x000fc600078ec0ff */
[----:B------:R-:W-:Y:S02]  /*0860*/  DMUL R18, R16, R14 ;  /* 0x0000000e10127228 */ /* 0x000fe40000000000 */
[----:B------:R-:W-:-:S05]  /*0870*/  VIADD R26, R22, 0xffffffff ;  /* 0xffffffff161a7836 */ /* 0x000fca0000000000 */
[----:B------:R-:W-:Y:S01]  /*0880*/  ISETP.GT.U32.AND P0, PT, R26, 0x7feffffe, PT ;  /* 0x7feffffe1a00780c */ /* 0x000fe20003f04070 */
[----:B------:R-:W-:Y:S01]  /*0890*/  VIADD R26, R23, 0xffffffff ;  /* 0xffffffff171a7836 */ /* 0x000fe20000000000 */
[----:B------:R-:W-:-:S04]  /*08a0*/  DFMA R24, R18, -R2, R14 ;  /* 0x800000021218722b */ /* 0x000fc8000000000e */
[----:B------:R-:W-:-:S04]  /*08b0*/  ISETP.GT.U32.OR P0, PT, R26, 0x7feffffe, P0 ;  /* 0x7feffffe1a00780c */ /* 0x000fc80000704470 */
[----:B------:R-:W-:-:S09]  /*08c0*/  DFMA R16, R16, R24, R18 ;  /* 0x000000181010722b */ /* 0x000fd20000000012 */
[----:B------:R-:W-:Y:S05]  /*08d0*/  @P0 BRA `(.L_x_8) ;  /* 0x00000000006c0947 */ /* 0x000fea0003800000 */
[----:B------:R-:W-:-:S04]  /*08e0*/  LOP3.LUT R13, R11, 0x7ff00000, RZ, 0xc0, !PT ;  /* 0x7ff000000b0d7812 */ /* 0x000fc800078ec0ff */
[CC--:B------:R-:W-:Y:S02]  /*08f0*/  VIADDMNMX R12, R20.reuse, -R13.reuse, 0xb9600000, !PT ;  /* 0xb9600000140c7446 */ /* 0x0c0fe4000780090d */
[----:B------:R-:W-:Y:S01]  /*0900*/  ISETP.GE.U32.AND P0, PT, R20, R13, PT ;  /* 0x0000000d1400720c */ /* 0x000fe20003f06070 */
[----:B------:R-:W-:Y:S01]  /*0910*/  IMAD.MOV.U32 R20, RZ, RZ, RZ ;  /* 0x000000ffff147224 */ /* 0x000fe200078e00ff */
[----:B------:R-:W-:Y:S02]  /*0920*/  VIMNMX R12, PT, PT, R12, 0x46a00000, PT ;  /* 0x46a000000c0c7848 */ /* 0x000fe40003fe0100 */
[----:B------:R-:W-:-:S05]  /*0930*/  SEL R21, R21, 0x63400000, !P0 ;  /* 0x6340000015157807 */ /* 0x000fca0004000000 */
[----:B------:R-:W-:-:S04]  /*0940*/  IMAD.IADD R12, R12, 0x1, -R21 ;  /* 0x000000010c0c7824 */ /* 0x000fc800078e0a15 */
[----:B------:R-:W-:-:S06]  /*0950*/  VIADD R21, R12, 0x7fe00000 ;  /* 0x7fe000000c157836 */ /* 0x000fcc0000000000 */
[----:B------:R-:W-:-:S10]  /*0960*/  DMUL R18, R16, R20 ;  /* 0x0000001410127228 */ /* 0x000fd40000000000 */
[----:B------:R-:W-:-:S13]  /*0970*/  FSETP.GTU.AND P0, PT, |R19|, 1.469367938527859385e-39, PT ;  /* 0x001000001300780b */ /* 0x000fda0003f0c200 */
[----:B------:R-:W-:Y:S05]  /*0980*/  @P0 BRA `(.L_x_9) ;  /* 0x0000000000940947 */ /* 0x000fea0003800000 */
[----:B------:R-:W-:Y:S01]  /*0990*/  DFMA R2, R16, -R2, R14 ;  /* 0x800000021002722b */ /* 0x000fe2000000000e */
[----:B------:R-:W-:-:S09]  /*09a0*/  IMAD.MOV.U32 R20, RZ, RZ, RZ ;  /* 0x000000ffff147224 */ /* 0x000fd200078e00ff */
[C---:B------:R-:W-:Y:S02]  /*09b0*/  FSETP.NEU.AND P0, PT, R3.reuse, RZ, PT ;  /* 0x000000ff0300720b */ /* 0x040fe40003f0d000 */
[----:B------:R-:W-:-:S04]  /*09c0*/  LOP3.LUT R11, R3, 0x80000000, R11, 0x48, !PT ;  /* 0x80000000030b7812 */ /* 0x000fc800078e480b */
[----:B------:R-:W-:-:S07]  /*09d0*/  LOP3.LUT R21, R11, R21, RZ, 0xfc, !PT ;  /* 0x000000150b157212 */ /* 0x000fce00078efcff */
[----:B------:R-:W-:Y:S05]  /*09e0*/  @!P0 BRA `(.L_x_9) ;  /* 0x00000000007c8947 */ /* 0x000fea0003800000 */
[----:B------:R-:W-:Y:S02]  /*09f0*/  IMAD.MOV R3, RZ, RZ, -R12 ;  /* 0x000000ffff037224 */ /* 0x000fe400078e0a0c */
[----:B------:R-:W-:-:S06]  /*0a00*/  IMAD.MOV.U32 R2, RZ, RZ, RZ ;  /* 0x000000ffff027224 */ /* 0x000fcc00078e00ff */
[----:B------:R-:W-:Y:S02]  /*0a10*/  DFMA R2, R18, -R2, R16 ;  /* 0x800000021202722b */ /* 0x000fe40000000010 */
[----:B------:R-:W-:-:S04]  /*0a20*/  DMUL.RP R16, R16, R20 ;  /* 0x0000001410107228 */ /* 0x000fc80000008000 */
[----:B------:R-:W-:-:S04]  /*0a30*/  IADD3 R2, PT, PT, -R12, -0x43300000, RZ ;  /* 0xbcd000000c027810 */ /* 0x000fc80007ffe1ff */
[----:B------:R-:W-:Y:S02]  /*0a40*/  FSETP.NEU.AND P0, PT, |R3|, R2, PT ;  /* 0x000000020300720b */ /* 0x000fe40003f0d200 */
[----:B------:R-:W-:Y:S02]  /*0a50*/  LOP3.LUT R11, R17, R11, RZ, 0x3c, !PT ;  /* 0x0000000b110b7212 */ /* 0x000fe400078e3cff */
[----:B------:R-:W-:Y:S02]  /*0a60*/  FSEL R18, R16, R18, !P0 ;  /* 0x0000001210127208 */ /* 0x000fe40004000000 */
[----:B------:R-:W-:Y:S01]  /*0a70*/  FSEL R19, R11, R19, !P0 ;  /* 0x000000130b137208 */ /* 0x000fe20004000000 */
[----:B------:R-:W-:Y:S06]  /*0a80*/  BRA `(.L_x_9) ;  /* 0x0000000000547947 */ /* 0x000fec0003800000 */
.L_x_8:
[----:B------:R-:W-:-:S14]  /*0a90*/  DSETP.NAN.AND P0, PT, R12, R12, PT ;  /* 0x0000000c0c00722a */ /* 0x000fdc0003f08000 */
[----:B------:R-:W-:Y:S05]  /*0aa0*/  @P0 BRA `(.L_x_10) ;  /* 0x0000000000440947 */ /* 0x000fea0003800000 */
[----:B------:R-:W-:-:S14]  /*0ab0*/  DSETP.NAN.AND P0, PT, R10, R10, PT ;  /* 0x0000000a0a00722a */ /* 0x000fdc0003f08000 */
[----:B------:R-:W-:Y:S05]  /*0ac0*/  @P0 BRA `(.L_x_11) ;  /* 0x0000000000300947 */ /* 0x000fea0003800000 */
[----:B------:R-:W-:Y:S01]  /*0ad0*/  ISETP.NE.AND P0, PT, R22, R23, PT ;  /* 0x000000171600720c */ /* 0x000fe20003f05270 */
[----:B------:R-:W-:Y:S02]  /*0ae0*/  IMAD.MOV.U32 R18, RZ, RZ, 0x0 ;  /* 0x00000000ff127424 */ /* 0x000fe400078e00ff */
[----:B------:R-:W-:-:S10]  /*0af0*/  IMAD.MOV.U32 R19, RZ, RZ, -0x80000 ;  /* 0xfff80000ff137424 */ /* 0x000fd400078e00ff */
[----:B------:R-:W-:Y:S05]  /*0b00*/  @!P0 BRA `(.L_x_9) ;  /* 0x0000000000348947 */ /* 0x000fea0003800000 */
[----:B------:R-:W-:Y:S02]  /*0b10*/  ISETP.NE.AND P0, PT, R22, 0x7ff00000, PT ;  /* 0x7ff000001600780c */ /* 0x000fe40003f05270 */
[----:B------:R-:W-:Y:S02]  /*0b20*/  LOP3.LUT R19, R13, 0x80000000, R11, 0x48, !PT ;  /* 0x800000000d137812 */ /* 0x000fe400078e480b */
[----:B------:R-:W-:-:S13]  /*0b30*/  ISETP.EQ.OR P0, PT, R23, RZ, !P0 ;  /* 0x000000ff1700720c */ /* 0x000fda0004702670 */
[----:B------:R-:W-:Y:S01]  /*0b40*/  @P0 LOP3.LUT R2, R19, 0x7ff00000, RZ, 0xfc, !PT ;  /* 0x7ff0000013020812 */ /* 0x000fe200078efcff */
[----:B------:R-:W-:Y:S02]  /*0b50*/  @!P0 IMAD.MOV.U32 R18, RZ, RZ, RZ ;  /* 0x000000ffff128224 */ /* 0x000fe400078e00ff */
[----:B------:R-:W-:Y:S02]  /*0b60*/  @P0 IMAD.MOV.U32 R18, RZ, RZ, RZ ;  /* 0x000000ffff120224 */ /* 0x000fe400078e00ff */
[----:B------:R-:W-:Y:S01]  /*0b70*/  @P0 IMAD.MOV.U32 R19, RZ, RZ, R2 ;  /* 0x000000ffff130224 */ /* 0x000fe200078e0002 */
[----:B------:R-:W-:Y:S06]  /*0b80*/  BRA `(.L_x_9) ;  /* 0x0000000000147947 */ /* 0x000fec0003800000 */
.L_x_11:
[----:B------:R-:W-:Y:S01]  /*0b90*/  LOP3.LUT R19, R11, 0x80000, RZ, 0xfc, !PT ;  /* 0x000800000b137812 */ /* 0x000fe200078efcff */
[----:B------:R-:W-:Y:S01]  /*0ba0*/  IMAD.MOV.U32 R18, RZ, RZ, R10 ;  /* 0x000000ffff127224 */ /* 0x000fe200078e000a */
[----:B------:R-:W-:Y:S06]  /*0bb0*/  BRA `(.L_x_9) ;  /* 0x0000000000087947 */ /* 0x000fec0003800000 */
.L_x_10:
[----:B------:R-:W-:Y:S01]  /*0bc0*/  LOP3.LUT R19, R13, 0x80000, RZ, 0xfc, !PT ;  /* 0x000800000d137812 */ /* 0x000fe200078efcff */
[----:B------:R-:W-:-:S07]  /*0bd0*/  IMAD.MOV.U32 R18, RZ, RZ, R12 ;  /* 0x000000ffff127224 */ /* 0x000fce00078e000c */
.L_x_9:
[----:B------:R-:W-:Y:S05]  /*0be0*/  BSYNC.RECONVERGENT B1 ;  /* 0x0000000000017941 */ /* 0x000fea0003800200 */
.L_x_7:
[----:B------:R-:W-:Y:S02]  /*0bf0*/  IMAD.MOV.U32 R2, RZ, RZ, R0 ;  /* 0x000000ffff027224 */ /* 0x000fe400078e0000 */
[----:B------:R-:W-:-:S04]  /*0c00*/  IMAD.MOV.U32 R3, RZ, RZ, 0x0 ;  /* 0x00000000ff037424 */ /* 0x000fc800078e00ff */
[----:B------:R-:W-:Y:S05]  /*0c10*/  RET.REL.NODEC R2 `(_Z3DDZPdS_d) ;  /* 0xfffffff002f87950 */ /* 0x000fea0003c3ffff */
.L_x_12:
        /* <DEDUP_REMOVED lines=14> */
.L_x_65:


//--------------------- .text._Z3DDYPdS_d         --------------------------
	.section	.text._Z3DDYPdS_d,"ax",@progbits
	.align	128
        .global         _Z3DDYPdS_d
        .type           _Z3DDYPdS_d,@function
        .size           _Z3DDYPdS_d,(.L_x_66 - _Z3DDYPdS_d)
        .other          _Z3DDYPdS_d,@"STO_CUDA_ENTRY STV_DEFAULT"
_Z3DDYPdS_d:
.text._Z3DDYPdS_d:
        /* <DEDUP_REMOVED lines=35> */
[----:B------:R-:W-:Y:S05]  /*0230*/  CALL.REL.NOINC `($__internal_1_$__cuda_sm20_div_rn_f64_full) ;  /* 0x0000000000907944 */ /* 0x000fea0003c00000 */
[----:B------:R-:W-:Y:S02]  /*0240*/  IMAD.MOV.U32 R2, RZ, RZ, R18 ;  /* 0x000000ffff027224 */ /* 0x000fe400078e0012 */
[----:B------:R-:W-:-:S07]  /*0250*/  IMAD.MOV.U32 R3, RZ, RZ, R19 ;  /* 0x000000ffff037224 */ /* 0x000fce00078e0013 */
.L_x_14:
[----:B------:R-:W-:Y:S05]  /*0260*/  BSYNC.RECONVERGENT B0 ;  /* 0x0000000000007941 */ /* 0x000fea0003800200 */
.L_x_13:
        /* <DEDUP_REMOVED lines=27> */
[----:B------:R-:W-:Y:S05]  /*0420*/  CALL.REL.NOINC `($__internal_1_$__cuda_sm20_div_rn_f64_full) ;  /* 0x0000000000147944 */ /* 0x000fea0003c00000 */
[----:B------:R-:W-:Y:S02]  /*0430*/  IMAD.MOV.U32 R2, RZ, RZ, R18 ;  /* 0x000000ffff027224 */ /* 0x000fe400078e0012 */
[----:B------:R-:W-:-:S07]  /*0440*/  IMAD.MOV.U32 R3, RZ, RZ, R19 ;  /* 0x000000ffff037224 */ /* 0x000fce00078e0013 */
.L_x_16:
[----:B------:R-:W-:Y:S05]  /*0450*/  BSYNC.RECONVERGENT B0 ;  /* 0x0000000000007941 */ /* 0x000fea0003800200 */
.L_x_15:
[----:B------:R-:W-:Y:S01]  /*0460*/  STG.E.64 desc[UR4][R4.64], R2 ;  /* 0x0000000204007986 */ /* 0x000fe2000c101b04 */
[----:B------:R-:W-:Y:S05]  /*0470*/  EXIT ;  /* 0x000000000000794d */ /* 0x000fea0003800000 */
        .weak           $__internal_1_$__cuda_sm20_div_rn_f64_full
        .type           $__internal_1_$__cuda_sm20_div_rn_f64_full,@function
        .size           $__internal_1_$__cuda_sm20_div_rn_f64_full,(.L_x_66 - $__internal_1_$__cuda_sm20_div_rn_f64_full)
$__internal_1_$__cuda_sm20_div_rn_f64_full:
        /* <DEDUP_REMOVED lines=66> */
.L_x_18:
        /* <DEDUP_REMOVED lines=16> */
.L_x_21:
[----:B------:R-:W-:Y:S01]  /*09a0*/  LOP3.LUT R19, R11, 0x80000, RZ, 0xfc, !PT ;  /* 0x000800000b137812 */ /* 0x000fe200078efcff */
[----:B------:R-:W-:Y:S01]  /*09b0*/  IMAD.MOV.U32 R18, RZ, RZ, R10 ;  /* 0x000000ffff127224 */ /* 0x000fe200078e000a */
[----:B------:R-:W-:Y:S06]  /*09c0*/  BRA `(.L_x_19) ;  /* 0x0000000000087947 */ /* 0x000fec0003800000 */
.L_x_20:
[----:B------:R-:W-:Y:S01]  /*09d0*/  LOP3.LUT R19, R13, 0x80000, RZ, 0xfc, !PT ;  /* 0x000800000d137812 */ /* 0x000fe200078efcff */
[----:B------:R-:W-:-:S07]  /*09e0*/  IMAD.MOV.U32 R18, RZ, RZ, R12 ;  /* 0x000000ffff127224 */ /* 0x000fce00078e000c */
.L_x_19:
[----:B------:R-:W-:Y:S05]  /*09f0*/  BSYNC.RECONVERGENT B1 ;  /* 0x0000000000017941 */ /* 0x000fea0003800200 */
.L_x_17:
[----:B------:R-:W-:Y:S02]  /*0a00*/  IMAD.MOV.U32 R2, RZ, RZ, R0 ;  /* 0x000000ffff027224 */ /* 0x000fe400078e0000 */
[----:B------:R-:W-:-:S04]  /*0a10*/  IMAD.MOV.U32 R3, RZ, RZ, 0x0 ;  /* 0x00000000ff037424 */ /* 0x000fc800078e00ff */
[----:B------:R-:W-:Y:S05]  /*0a20*/  RET.REL.NODEC R2 `(_Z3DDYPdS_d) ;  /* 0xfffffff402747950 */ /* 0x000fea0003c3ffff */
.L_x_22:
        /* <DEDUP_REMOVED lines=13> */
.L_x_66:


//--------------------- .text._Z3DXXPdS_d         --------------------------
	.section	.text._Z3DXXPdS_d,"ax",@progbits
	.align	128
        .global         _Z3DXXPdS_d
        .type           _Z3DXXPdS_d,@function
        .size           _Z3DXXPdS_d,(.L_x_67 - _Z3DXXPdS_d)
        .other          _Z3DXXPdS_d,@"STO_CUDA_ENTRY STV_DEFAULT"
_Z3DXXPdS_d:
.text._Z3DXXPdS_d:
[----:B------:R-:W-:Y:S01]  /*0000*/  LDC R1, c[0x0][0x37c] ;  /* 0x0000df00ff017b82 */ /* 0x000fe20000000800 */
[----:B------:R-:W0:Y:S07]  /*0010*/  S2R R0, SR_TID.X ;  /* 0x0000000000007919 */ /* 0x000e2e0000002100 */
[----:B------:R-:W1:Y:S01]  /*0020*/  LDC.64 R2, c[0x0][0x388] ;  /* 0x0000e200ff027b82 */ /* 0x000e620000000a00 */
[----:B------:R-:W2:Y:S01]  /*0030*/  LDCU.64 UR4, c[0x0][0x358] ;  /* 0x00006b00ff0477ac */ /* 0x000ea20008000a00 */
[----:B------:R-:W0:Y:S02]  /*0040*/  S2R R5, SR_CTAID.X ;  /* 0x0000000000057919 */ /* 0x000e240000002500 */
[----:B0-----:R-:W-:-:S04]  /*0050*/  IMAD R0, R5, 0x4, R0 ;  /* 0x0000000405007824 */ /* 0x001fc800078e0200 */
[----:B------:R-:W0:Y:S01]  /*0060*/  LDC.64 R4, c[0x0][0x390] ;  /* 0x0000e400ff047b82 */ /* 0x000e220000000a00 */
[----:B------:R-:W-:-:S04]  /*0070*/  IMAD R0, R0, 0x5, RZ ;  /* 0x0000000500007824 */ /* 0x000fc800078e02ff */
[----:B-1----:R-:W-:-:S05]  /*0080*/  IMAD.WIDE R2, R0, 0x8, R2 ;  /* 0x0000000800027825 */ /* 0x002fca00078e0202 */
[----:B--2---:R-:W2:Y:S04]  /*0090*/  LDG.E.64 R6, desc[UR4][R2.64+0x8] ;  /* 0x0000080402067981 */ /* 0x004ea8000c1e1b00 */
[----:B------:R-:W2:Y:S04]  /*00a0*/  LDG.E.64 R8, desc[UR4][R2.64+-0x8] ;  /* 0xfffff80402087981 */ /* 0x000ea8000c1e1b00 */
[----:B------:R-:W3:Y:S01]  /*00b0*/  LDG.E.64 R10, desc[UR4][R2.64] ;  /* 0x00000004020a7981 */ /* 0x000ee2000c1e1b00 */
[----:B------:R-:W-:Y:S01]  /*00c0*/  IMAD.MOV.U32 R12, RZ, RZ, 0x1 ;  /* 0x00000001ff0c7424 */ /* 0x000fe200078e00ff */
[----:B------:R-:W-:Y:S01]  /*00d0*/  BSSY.RECONVERGENT B0, `(.L_x_23) ;  /* 0x0000014000007945 */ /* 0x000fe20003800200 */
[----:B0-----:R-:W-:-:S06]  /*00e0*/  DMUL R4, R4, R4 ;  /* 0x0000000404047228 */ /* 0x001fcc0000000000 */
[----:B------:R-:W0:Y:S02]  /*00f0*/  MUFU.RCP64H R13, R5 ;  /* 0x00000005000d7308 */ /* 0x000e240000001800 */
[----:B0-----:R-:W-:-:S08]  /*0100*/  DFMA R14, -R4, R12, 1 ;  /* 0x3ff00000040e742b */ /* 0x001fd0000000010c */
[----:B------:R-:W-:-:S08]  /*0110*/  DFMA R14, R14, R14, R14 ;  /* 0x0000000e0e0e722b */ /* 0x000fd0000000000e */
[----:B------:R-:W-:Y:S02]  /*0120*/  DFMA R14, R12, R14, R12 ;  /* 0x0000000e0c0e722b */ /* 0x000fe4000000000c */
[----:B--2---:R-:W-:-:S06]  /*0130*/  DADD R6, R6, R8 ;  /* 0x0000000006067229 */ /* 0x004fcc0000000008 */
[----:B------:R-:W-:Y:S02]  /*0140*/  DFMA R8, -R4, R14, 1 ;  /* 0x3ff000000408742b */ /* 0x000fe4000000010e */
[----:B---3--:R-:W-:-:S06]  /*0150*/  DADD R10, R10, R10 ;  /* 0x000000000a0a7229 */ /* 0x008fcc000000000a */
[----:B------:R-:W-:Y:S02]  /*0160*/  DFMA R8, R14, R8, R14 ;  /* 0x000000080e08722b */ /* 0x000fe4000000000e */
        /* <DEDUP_REMOVED lines=8> */
[----:B------:R-:W-:-:S07]  /*01f0*/  MOV R10, 0x210 ;  /* 0x00000210000a7802 */ /* 0x000fce0000000f00 */
[----:B------:R-:W-:Y:S05]  /*0200*/  CALL.REL.NOINC `($__internal_2_$__cuda_sm20_div_rn_f64_full) ;  /* 0x0000000000147944 */ /* 0x000fea0003c00000 */
.L_x_24:
[----:B------:R-:W-:Y:S05]  /*0210*/  BSYNC.RECONVERGENT B0 ;  /* 0x0000000000007941 */ /* 0x000fea0003800200 */
.L_x_23:
[----:B------:R-:W0:Y:S02]  /*0220*/  LDC.64 R4, c[0x0][0x380] ;  /* 0x0000e000ff047b82 */ /* 0x000e240000000a00 */
[----:B0-----:R-:W-:-:S05]  /*0230*/  IMAD.WIDE R4, R0, 0x8, R4 ;  /* 0x0000000800047825 */ /* 0x001fca00078e0204 */
[----:B------:R-:W-:Y:S01]  /*0240*/  STG.E.64 desc[UR4][R4.64], R2 ;  /* 0x0000000204007986 */ /* 0x000fe2000c101b04 */
[----:B------:R-:W-:Y:S05]  /*0250*/  EXIT ;  /* 0x000000000000794d */ /* 0x000fea0003800000 */
        .weak           $__internal_2_$__cuda_sm20_div_rn_f64_full
        .type           $__internal_2_$__cuda_sm20_div_rn_f64_full,@function
        .size           $__internal_2_$__cuda_sm20_div_rn_f64_full,(.L_x_67 - $__internal_2_$__cuda_sm20_div_rn_f64_full)
$__internal_2_$__cuda_sm20_div_rn_f64_full:
[C---:B------:R-:W-:Y:S01]  /*0260*/  FSETP.GEU.AND P0, PT, |R5|.reuse, 1.469367938527859385e-39, PT ;  /* 0x001000000500780b */ /* 0x040fe20003f0e200 */
[----:B------:R-:W-:Y:S01]  /*0270*/  IMAD.MOV.U32 R16, RZ, RZ, 0x1 ;  /* 0x00000001ff107424 */ /* 0x000fe200078e00ff */
[----:B------:R-:W-:Y:S01]  /*0280*/  LOP3.LUT R2, R5, 0x800fffff, RZ, 0xc0, !PT ;  /* 0x800fffff05027812 */ /* 0x000fe200078ec0ff */
[----:B------:R-:W-:Y:S01]  /*0290*/  BSSY.RECONVERGENT B1, `(.L_x_25) ;  /* 0x0000055000017945 */ /* 0x000fe20003800200 */
[C---:B------:R-:W-:Y:S02]  /*02a0*/  FSETP.GEU.AND P2, PT, |R7|.reuse, 1.469367938527859385e-39, PT ;  /* 0x001000000700780b */ /* 0x040fe40003f4e200 */
[----:B------:R-:W-:Y:S01]  /*02b0*/  LOP3.LUT R3, R2, 0x3ff00000, RZ, 0xfc, !PT ;  /* 0x3ff0000002037812 */ /* 0x000fe200078efcff */
[----:B------:R-:W-:Y:S01]  /*02c0*/  IMAD.MOV.U32 R2, RZ, RZ, R4 ;  /* 0x000000ffff027224 */ /* 0x000fe200078e0004 */
[----:B------:R-:W-:Y:S02]  /*02d0*/  LOP3.LUT R11, R7, 0x7ff00000, RZ, 0xc0, !PT ;  /* 0x7ff00000070b7812 */ /* 0x000fe400078ec0ff */
[----:B------:R-:W-:-:S03]  /*02e0*/  LOP3.LUT R14, R5, 0x7ff00000, RZ, 0xc0, !PT ;  /* 0x7ff00000050e7812 */ /* 0x000fc600078ec0ff */
[----:B------:R-:W-:Y:S01]  /*02f0*/  @!P0 DMUL R2, R4, 8.98846567431157953865e+307 ;  /* 0x7fe0000004028828 */ /* 0x000fe20000000000 */
[----:B------:R-:W-:-:S03]  /*0300*/  ISETP.GE.U32.AND P1, PT, R11, R14, PT ;  /* 0x0000000e0b00720c */ /* 0x000fc60003f26070 */
[----:B------:R-:W-:Y:S01]  /*0310*/  @!P2 LOP3.LUT R12, R5, 0x7ff00000, RZ, 0xc0, !PT ;  /* 0x7ff00000050ca812 */ /* 0x000fe200078ec0ff */
[----:B------:R-:W-:Y:S01]  /*0320*/  @!P2 IMAD.MOV.U32 R18, RZ, RZ, RZ ;  /* 0x000000ffff12a224 */ /* 0x000fe200078e00ff */
[----:B------:R-:W0:Y:S02]  /*0330*/  MUFU.RCP64H R17, R3 ;  /* 0x0000000300117308 */ /* 0x000e240000001800 */
[----:B------:R-:W-:Y:S01]  /*0340*/  @!P2 ISETP.GE.U32.AND P3, PT, R11, R12, PT ;  /* 0x0000000c0b00a20c */ /* 0x000fe20003f66070 */
[----:B------:R-:W-:-:S05]  /*0350*/  IMAD.MOV.U32 R12, RZ, RZ, 0x1ca00000 ;  /* 0x1ca00000ff0c7424 */ /* 0x000fca00078e00ff */
[----:B------:R-:W-:-:S04]  /*0360*/  @!P2 SEL R13, R12, 0x63400000, !P3 ;  /* 0x634000000c0da807 */ /* 0x000fc80005800000 */
[----:B------:R-:W-:-:S04]  /*0370*/  @!P2 LOP3.LUT R13, R13, 0x80000000, R7, 0xf8, !PT ;  /* 0x800000000d0da812 */ /* 0x000fc800078ef807 */
[----:B------:R-:W-:Y:S01]  /*0380*/  @!P2 LOP3.LUT R19, R13, 0x100000, RZ, 0xfc, !PT ;  /* 0x001000000d13a812 */ /* 0x000fe200078efcff */
        /* <DEDUP_REMOVED lines=8> */
[----:B------:R-:W-:Y:S01]  /*0410*/  DFMA R16, R16, R20, R16 ;  /* 0x000000141010722b */ /* 0x000fe20000000010 */
[----:B------:R-:W-:Y:S02]  /*0420*/  IMAD.MOV.U32 R21, RZ, RZ, R11 ;  /* 0x000000ffff157224 */ /* 0x000fe400078e000b */
[----:B------:R-:W-:Y:S01]  /*0430*/  IMAD.MOV.U32 R20, RZ, RZ, R14 ;  /* 0x000000ffff147224 */ /* 0x000fe200078e000e */
[----:B------:R-:W-:Y:S02]  /*0440*/  @!P0 LOP3.LUT R20, R3, 0x7ff00000, RZ, 0xc0, !PT ;  /* 0x7ff0000003148812 */ /* 0x000fe400078ec0ff */
[----:B------:R-:W-:Y:S02]  /*0450*/  @!P2 LOP3.LUT R21, R9, 0x7ff00000, RZ, 0xc0, !PT ;  /* 0x7ff000000915a812 */ /* 0x000fe400078ec0ff */
[----:B------:R-:W-:Y:S01]  /*0460*/  DMUL R18, R16, R8 ;  /* 0x0000000810127228 */ /* 0x000fe20000000000 */
[----:B------:R-:W-:Y:S02]  /*0470*/  VIADD R22, R20, 0xffffffff ;  /* 0xffffffff14167836 */ /* 0x000fe40000000000 */
[----:B------:R-:W-:-:S05]  /*0480*/  VIADD R13, R21, 0xffffffff ;  /* 0xffffffff150d7836 */ /* 0x000fca0000000000 */
[----:B------:R-:W-:Y:S01]  /*0490*/  DFMA R14, R18, -R2, R8 ;  /* 0x80000002120e722b */ /* 0x000fe20000000008 */
[----:B------:R-:W-:-:S04]  /*04a0*/  ISETP.GT.U32.AND P0, PT, R13, 0x7feffffe, PT ;  /* 0x7feffffe0d00780c */ /* 0x000fc80003f04070 */
[----:B------:R-:W-:-:S03]  /*04b0*/  ISETP.GT.U32.OR P0, PT, R22, 0x7feffffe, P0 ;  /* 0x7feffffe1600780c */ /* 0x000fc60000704470 */
[----:B------:R-:W-:-:S10]  /*04c0*/  DFMA R14, R16, R14, R18 ;  /* 0x0000000e100e722b */ /* 0x000fd40000000012 */
[----:B------:R-:W-:Y:S05]  /*04d0*/  @P0 BRA `(.L_x_26) ;  /* 0x00000000006c0947 */ /* 0x000fea0003800000 */
[----:B------:R-:W-:-:S04]  /*04e0*/  LOP3.LUT R16, R5, 0x7ff00000, RZ, 0xc0, !PT ;  /* 0x7ff0000005107812 */ /* 0x000fc800078ec0ff */
[CC--:B------:R-:W-:Y:S02]  /*04f0*/  VIADDMNMX R6, R11.reuse, -R16.reuse, 0xb9600000, !PT ;  /* 0xb96000000b067446 */ /* 0x0c0fe40007800910 */
[----:B------:R-:W-:Y:S02]  /*0500*/  ISETP.GE.U32.AND P0, PT, R11, R16, PT ;  /* 0x000000100b00720c */ /* 0x000fe40003f06070 */
[----:B------:R-:W-:Y:S02]  /*0510*/  VIMNMX R6, PT, PT, R6, 0x46a00000, PT ;  /* 0x46a0000006067848 */ /* 0x000fe40003fe0100 */
[----:B------:R-:W-:-:S05]  /*0520*/  SEL R11, R12, 0x63400000, !P0 ;  /* 0x634000000c0b7807 */ /* 0x000fca0004000000 */
[----:B------:R-:W-:Y:S02]  /*0530*/  IMAD.IADD R11, R6, 0x1, -R11 ;  /* 0x00000001060b7824 */ /* 0x000fe400078e0a0b */
[----:B------:R-:W-:Y:S02]  /*0540*/  IMAD.MOV.U32 R6, RZ, RZ, RZ ;  /* 0x000000ffff067224 */ /* 0x000fe400078e00ff */
        /* <DEDUP_REMOVED lines=10> */
[----:B------:R-:W-:Y:S01]  /*05f0*/  IMAD.MOV R3, RZ, RZ, -R11 ;  /* 0x000000ffff037224 */ /* 0x000fe200078e0a0b */
[----:B------:R-:W-:Y:S01]  /*0600*/  DMUL.RP R6, R14, R6 ;  /* 0x000000060e067228 */ /* 0x000fe20000008000 */
[----:B------:R-:W-:Y:S01]  /*0610*/  IMAD.MOV.U32 R2, RZ, RZ, RZ ;  /* 0x000000ffff027224 */ /* 0x000fe200078e00ff */
[----:B------:R-:W-:-:S05]  /*0620*/  IADD3 R11, PT, PT, -R11, -0x43300000, RZ ;  /* 0xbcd000000b0b7810 */ /* 0x000fca0007ffe1ff */
[----:B------:R-:W-:-:S03]  /*0630*/  DFMA R2, R12, -R2, R14 ;  /* 0x800000020c02722b */ /* 0x000fc6000000000e */
[----:B------:R-:W-:-:S07]  /*0640*/  LOP3.LUT R5, R7, R5, RZ, 0x3c, !PT ;  /* 0x0000000507057212 */ /* 0x000fce00078e3cff */
[----:B------:R-:W-:-:S04]  /*0650*/  FSETP.NEU.AND P0, PT, |R3|, R11, PT ;  /* 0x0000000b0300720b */ /* 0x000fc80003f0d200 */
[----:B------:R-:W-:Y:S02]  /*0660*/  FSEL R12, R6, R12, !P0 ;  /* 0x0000000c060c7208 */ /* 0x000fe40004000000 */
[----:B------:R-:W-:Y:S01]  /*0670*/  FSEL R13, R5, R13, !P0 ;  /* 0x0000000d050d7208 */ /* 0x000fe20004000000 */
[----:B------:R-:W-:Y:S06]  /*0680*/  BRA `(.L_x_27) ;  /* 0x0000000000547947 */ /* 0x000fec0003800000 */
.L_x_26:
        /* <DEDUP_REMOVED lines=16> */
.L_x_29:
[----:B------:R-:W-:Y:S01]  /*0790*/  LOP3.LUT R13, R5, 0x80000, RZ, 0xfc, !PT ;  /* 0x00080000050d7812 */ /* 0x000fe200078efcff */
[----:B------:R-:W-:Y:S01]  /*07a0*/  IMAD.MOV.U32 R12, RZ, RZ, R4 ;  /* 0x000000ffff0c7224 */ /* 0x000fe200078e0004 */
[----:B------:R-:W-:Y:S06]  /*07b0*/  BRA `(.L_x_27) ;  /* 0x0000000000087947 */ /* 0x000fec0003800000 */
.L_x_28:
[----:B------:R-:W-:Y:S01]  /*07c0*/  LOP3.LUT R13, R7, 0x80000, RZ, 0xfc, !PT ;  /* 0x00080000070d7812 */ /* 0x000fe200078efcff */
[----:B------:R-:W-:-:S07]  /*07d0*/  IMAD.MOV.U32 R12, RZ, RZ, R6 ;  /* 0x000000ffff0c7224 */ /* 0x000fce00078e0006 */
.L_x_27:
[----:B------:R-:W-:Y:S05]  /*07e0*/  BSYNC.RECONVERGENT B1 ;  /* 0x0000000000017941 */ /* 0x000fea0003800200 */
.L_x_25:
[----:B------:R-:W-:Y:S02]  /*07f0*/  IMAD.MOV.U32 R11, RZ, RZ, 0x0 ;  /* 0x00000000ff0b7424 */ /* 0x000fe400078e00ff */
[----:B------:R-:W-:Y:S02]  /*0800*/  IMAD.MOV.U32 R2, RZ, RZ, R12 ;  /* 0x000000ffff027224 */ /* 0x000fe400078e000c */
[----:B------:R-:W-:Y:S01]  /*0810*/  IMAD.MOV.U32 R3, RZ, RZ, R13 ;  /* 0x000000ffff037224 */ /* 0x000fe200078e000d */
[----:B------:R-:W-:Y:S06]  /*0820*/  RET.REL.NODEC R10 `(_Z3DXXPdS_d) ;  /* 0xfffffff40af47950 */ /* 0x000fec0003c3ffff */
.L_x_30:
        /* <DEDUP_REMOVED lines=13> */
.L_x_67:


//--------------------- .text._Z2DZPdS_d          --------------------------
	.section	.text._Z2DZPdS_d,"ax",@progbits
	.align	128
        .global         _Z2DZPdS_d
        .type           _Z2DZPdS_d,@function
        .size           _Z2DZPdS_d,(.L_x_68 - _Z2DZPdS_d)
        .other          _Z2DZPdS_d,@"STO_CUDA_ENTRY STV_DEFAULT"
_Z2DZPdS_d:
.text._Z2DZPdS_d:
[----:B------:R-:W-:Y:S01]  /*0000*/  LDC R1, c[0x0][0x37c] ;  /* 0x0000df00ff017b82 */ /* 0x000fe20000000800 */
[----:B------:R-:W0:Y:S07]  /*0010*/  S2R R4, SR_TID.X ;  /* 0x0000000000047919 */ /* 0x000e2e0000002100 */
[----:B------:R-:W1:Y:S01]  /*0020*/  LDC.64 R8, c[0x0][0x388] ;  /* 0x0000e200ff087b82 */ /* 0x000e620000000a00 */
[----:B------:R-:W2:Y:S01]  /*0030*/  LDCU.64 UR4, c[0x0][0x358] ;  /* 0x00006b00ff0477ac */ /* 0x000ea20008000a00 */
[----:B------:R-:W0:Y:S06]  /*0040*/  S2R R3, SR_CTAID.X ;  /* 0x0000000000037919 */ /* 0x000e2c0000002500 */
[----:B------:R-:W3:Y:S01]  /*0050*/  LDC.64 R6, c[0x0][0x390] ;  /* 0x0000e400ff067b82 */ /* 0x000ee20000000a00 */
[----:B------:R-:W-:-:S07]  /*0060*/  IMAD.MOV.U32 R12, RZ, RZ, 0x1 ;  /* 0x00000001ff0c7424 */ /* 0x000fce00078e00ff */
[----:B------:R-:W4:Y:S01]  /*0070*/  LDC.64 R16, c[0x0][0x380] ;  /* 0x0000e000ff107b82 */ /* 0x000f220000000a00 */
[----:B0-----:R-:W-:-:S04]  /*0080*/  IMAD R4, R3, 0x5, R4 ;  /* 0x0000000503047824 */ /* 0x001fc800078e0204 */
[----:B-1----:R-:W-:-:S05]  /*0090*/  IMAD.WIDE R8, R4, 0x8, R8 ;  /* 0x0000000804087825 */ /* 0x002fca00078e0208 */
[----:B--2---:R-:W2:Y:S04]  /*00a0*/  LDG.E.64 R2, desc[UR4][R8.64+0xa0] ;  /* 0x0000a00408027981 */ /* 0x004ea8000c1e1b00 */
[----:B------:R-:W2:Y:S01]  /*00b0*/  LDG.E.64 R10, desc[UR4][R8.64+-0xa0] ;  /* 0xffff6004080a7981 */ /* 0x000ea2000c1e1b00 */
[----:B---3--:R-:W-:Y:S01]  /*00c0*/  DADD R6, R6, R6 ;  /* 0x0000000006067229 */ /* 0x008fe20000000006 */
[----:B------:R-:W-:Y:S01]  /*00d0*/  BSSY.RECONVERGENT B0, `(.L_x_31) ;  /* 0x0000018000007945 */ /* 0x000fe20003800200 */
[----:B----4-:R-:W-:-:S04]  /*00e0*/  IMAD.WIDE R4, R4, 0x8, R16 ;  /* 0x0000000804047825 */ /* 0x010fc800078e0210 */
[----:B------:R-:W0:Y:S02]  /*00f0*/  MUFU.RCP64H R13, R7 ;  /* 0x00000007000d7308 */ /* 0x000e240000001800 */
[----:B0-----:R-:W-:-:S08]  /*0100*/  DFMA R14, -R6, R12, 1 ;  /* 0x3ff00000060e742b */ /* 0x001fd0000000010c */
[----:B------:R-:W-:-:S08]  /*0110*/  DFMA R14, R14, R14, R14 ;  /* 0x0000000e0e0e722b */ /* 0x000fd0000000000e */
[----:B------:R-:W-:-:S08]  /*0120*/  DFMA R14, R12, R14, R12 ;  /* 0x0000000e0c0e722b */ /* 0x000fd0000000000c */
[----:B------:R-:W-:-:S08]  /*0130*/  DFMA R12, -R6, R14, 1 ;  /* 0x3ff00000060c742b */ /* 0x000fd0000000010e */
[----:B------:R-:W-:Y:S02]  /*0140*/  DFMA R12, R14, R12, R14 ;  /* 0x0000000c0e0c722b */ /* 0x000fe4000000000e */
[----:B--2---:R-:W-:-:S08]  /*0150*/  DADD R10, R2, -R10 ;  /* 0x00000000020a7229 */ /* 0x004fd0000000080a */
        /* <DEDUP_REMOVED lines=12> */
[----:B------:R-:W-:Y:S05]  /*0220*/  CALL.REL.NOINC `($__internal_3_$__cuda_sm20_div_rn_f64_full) ;  /* 0x0000000000f47944 */ /* 0x000fea0003c00000 */
[----:B------:R-:W-:Y:S02]  /*0230*/  IMAD.MOV.U32 R2, RZ, RZ, R18 ;  /* 0x000000ffff027224 */ /* 0x000fe400078e0012 */
[----:B------:R-:W-:-:S07]  /*0240*/  IMAD.MOV.U32 R3, RZ, RZ, R19 ;  /* 0x000000ffff037224 */ /* 0x000fce00078e0013 */
.L_x_32:
[----:B------:R-:W-:Y:S05]  /*0250*/  BSYNC.RECONVERGENT B0 ;  /* 0x0000000000007941 */ /* 0x000fea0003800200 */
.L_x_31:
[----:B------:R0:W-:Y:S04]  /*0260*/  STG.E.64 desc[UR4][R4.64], R2 ;  /* 0x0000000204007986 */ /* 0x0001e8000c101b04 */
[----:B------:R-:W2:Y:S04]  /*0270*/  LDG.E.64 R10, desc[UR4][R8.64+0xa0] ;  /* 0x0000a004080a7981 */ /* 0x000ea8000c1e1b00 */
[----:B------:R-:W2:Y:S01]  /*0280*/  LDG.E.64 R12, desc[UR4][R8.64+-0xa0] ;  /* 0xffff6004080c7981 */ /* 0x000ea2000c1e1b00 */
[----:B------:R-:W1:Y:S01]  /*0290*/  MUFU.RCP64H R15, R7 ;  /* 0x00000007000f7308 */ /* 0x000e620000001800 */
[----:B------:R-:W-:Y:S01]  /*02a0*/  IMAD.MOV.U32 R14, RZ, RZ, 0x1 ;  /* 0x00000001ff0e7424 */ /* 0x000fe200078e00ff */
[----:B------:R-:W-:Y:S05]  /*02b0*/  BSSY.RECONVERGENT B0, `(.L_x_33) ;  /* 0x0000016000007945 */ /* 0x000fea0003800200 */
[----:B-1----:R-:W-:-:S08]  /*02c0*/  DFMA R16, -R6, R14, 1 ;  /* 0x3ff000000610742b */ /* 0x002fd0000000010e */
[----:B------:R-:W-:-:S08]  /*02d0*/  DFMA R16, R16, R16, R16 ;  /* 0x000000101010722b */ /* 0x000fd00000000010 */
[----:B------:R-:W-:-:S08]  /*02e0*/  DFMA R16, R14, R16, R14 ;  /* 0x000000100e10722b */ /* 0x000fd0000000000e */
[----:B------:R-:W-:-:S08]  /*02f0*/  DFMA R14, -R6, R16, 1 ;  /* 0x3ff00000060e742b */ /* 0x000fd00000000110 */
[----:B------:R-:W-:Y:S02]  /*0300*/  DFMA R14, R16, R14, R16 ;  /* 0x0000000e100e722b */ /* 0x000fe40000000010 */
[----:B--2---:R-:W-:-:S08]  /*0310*/  DADD R10, R10, -R12 ;  /* 0x000000000a0a7229 */ /* 0x004fd0000000080c */
[----:B0-----:R-:W-:Y:S02]  /*0320*/  DMUL R2, R14, R10 ;  /* 0x0000000a0e027228 */ /* 0x001fe40000000000 */
        /* <DEDUP_REMOVED lines=14> */
.L_x_34:
[----:B------:R-:W-:Y:S05]  /*0410*/  BSYNC.RECONVERGENT B0 ;  /* 0x0000000000007941 */ /* 0x000fea0003800200 */
.L_x_33:
        /* <DEDUP_REMOVED lines=27> */
.L_x_36:
[----:B------:R-:W-:Y:S05]  /*05d0*/  BSYNC.RECONVERGENT B0 ;  /* 0x0000000000007941 */ /* 0x000fea0003800200 */
.L_x_35:
[----:B------:R-:W-:Y:S01]  /*05e0*/  STG.E.64 desc[UR4][R4.64], R2 ;  /* 0x0000000204007986 */ /* 0x000fe2000c101b04 */
[----:B------:R-:W-:Y:S05]  /*05f0*/  EXIT ;  /* 0x000000000000794d */ /* 0x000fea0003800000 */
        .weak           $__internal_3_$__cuda_sm20_div_rn_f64_full
        .type           $__internal_3_$__cuda_sm20_div_rn_f64_full,@function
        .size           $__internal_3_$__cuda_sm20_div_rn_f64_full,(.L_x_68 - $__internal_3_$__cuda_sm20_div_rn_f64_full)
$__internal_3_$__cuda_sm20_div_rn_f64_full:
[C---:B------:R-:W-:Y:S01]  /*0600*/  FSETP.GEU.AND P0, PT, |R11|.reuse, 1.469367938527859385e-39, PT ;  /* 0x001000000b00780b */ /* 0x040fe20003f0e200 */
[----:B------:R-:W-:Y:S01]  /*0610*/  IMAD.MOV.U32 R21, RZ, RZ, 0x1ca00000 ;  /* 0x1ca00000ff157424 */ /* 0x000fe200078e00ff */
[----:B------:R-:W-:Y:S01]  /*0620*/  LOP3.LUT R2, R11, 0x800fffff, RZ, 0xc0, !PT ;  /* 0x800fffff0b027812 */ /* 0x000fe200078ec0ff */
[----:B------:R-:W-:Y:S01]  /*0630*/  BSSY.RECONVERGENT B1, `(.L_x_37) ;  /* 0x0000054000017945 */ /* 0x000fe20003800200 */
[C---:B------:R-:W-:Y:S02]  /*0640*/  FSETP.GEU.AND P2, PT, |R13|.reuse, 1.469367938527859385e-39, PT ;  /* 0x001000000d00780b */ /* 0x040fe40003f4e200 */
[----:B------:R-:W-:Y:S01]  /*0650*/  LOP3.LUT R3, R2, 0x3ff00000, RZ, 0xfc, !PT ;  /* 0x3ff0000002037812 */ /* 0x000fe200078efcff */
[----:B------:R-:W-:Y:S01]  /*0660*/  IMAD.MOV.U32 R2, RZ, RZ, R10 ;  /* 0x000000ffff027224 */ /* 0x000fe200078e000a */
[----:B------:R-:W-:Y:S02]  /*0670*/  MOV R16, 0x1 ;  /* 0x0000000100107802 */ /* 0x000fe40000000f00 */
[----:B------:R-:W-:-:S02]  /*0680*/  LOP3.LUT R20, R13, 0x7ff00000, RZ, 0xc0, !PT ;  /* 0x7ff000000d147812 */ /* 0x000fc400078ec0ff */
[C---:B------:R-:W-:Y:S01]  /*0690*/  LOP3.LUT R23, R11.reuse, 0x7ff00000, RZ, 0xc0, !PT ;  /* 0x7ff000000b177812 */ /* 0x040fe200078ec0ff */
[----:B------:R-:W-:Y:S02]  /*06a0*/  @!P0 DMUL R2, R10, 8.98846567431157953865e+307 ;  /* 0x7fe000000a028828 */ /* 0x000fe40000000000 */
[----:B------:R-:W-:Y:S01]  /*06b0*/  IMAD.MOV.U32 R22, RZ, RZ, R20 ;  /* 0x000000ffff167224 */ /* 0x000fe200078e0014 */
[C---:B------:R-:W-:Y:S02]  /*06c0*/  ISETP.GE.U32.AND P1, PT, R20.reuse, R23, PT ;  /* 0x000000171400720c */ /* 0x040fe40003f26070 */
[----:B------:R-:W-:Y:S01]  /*06d0*/  @!P2 LOP3.LUT R19, R11, 0x7ff00000, RZ, 0xc0, !PT ;  /* 0x7ff000000b13a812 */ /* 0x000fe200078ec0ff */
[----:B------:R-:W0:Y:S03]  /*06e0*/  MUFU.RCP64H R17, R3 ;  /* 0x0000000300117308 */ /* 0x000e260000001800 */
[----:B------:R-:W-:-:S02]  /*06f0*/  @!P2 ISETP.GE.U32.AND P3, PT, R20, R19, PT ;  /* 0x000000131400a20c */ /* 0x000fc40003f66070 */
[----:B------:R-:W-:Y:S02]  /*0700*/  @!P0 LOP3.LUT R23, R3, 0x7ff00000, RZ, 0xc0, !PT ;  /* 0x7ff0000003178812 */ /* 0x000fe400078ec0ff */
        /* <DEDUP_REMOVED lines=40> */
[----:B------:R-:W-:-:S06]  /*0990*/  MOV R2, RZ ;  /* 0x000000ff00027202 */ /* 0x000fcc0000000f00 */
        /* <DEDUP_REMOVED lines=8> */
.L_x_38:
        /* <DEDUP_REMOVED lines=16> */
.L_x_41:
[----:B------:R-:W-:Y:S01]  /*0b20*/  LOP3.LUT R19, R11, 0x80000, RZ, 0xfc, !PT ;  /* 0x000800000b137812 */ /* 0x000fe200078efcff */
[----:B------:R-:W-:Y:S01]  /*0b30*/  IMAD.MOV.U32 R18, RZ, RZ, R10 ;  /* 0x000000ffff127224 */ /* 0x000fe200078e000a */
[----:B------:R-:W-:Y:S06]  /*0b40*/  BRA `(.L_x_39) ;  /* 0x0000000000087947 */ /* 0x000fec0003800000 */
.L_x_40:
[----:B------:R-:W-:Y:S01]  /*0b50*/  LOP3.LUT R19, R13, 0x80000, RZ, 0xfc, !PT ;  /* 0x000800000d137812 */ /* 0x000fe200078efcff */
[----:B------:R-:W-:-:S07]  /*0b60*/  IMAD.MOV.U32 R18, RZ, RZ, R12 ;  /* 0x000000ffff127224 */ /* 0x000fce00078e000c */
.L_x_39:
[----:B------:R-:W-:Y:S05]  /*0b70*/  BSYNC.RECONVERGENT B1 ;  /* 0x0000000000017941 */ /* 0x000fea0003800200 */
.L_x_37:
[----:B------:R-:W-:Y:S02]  /*0b80*/  IMAD.MOV.U32 R2, RZ, RZ, R0 ;  /* 0x000000ffff027224 */ /* 0x000fe400078e0000 */
[----:B------:R-:W-:-:S04]  /*0b90*/  IMAD.MOV.U32 R3, RZ, RZ, 0x0 ;  /* 0x00000000ff037424 */ /* 0x000fc800078e00ff */
[----:B------:R-:W-:Y:S05]  /*0ba0*/  RET.REL.NODEC R2 `(_Z2DZPdS_d) ;  /* 0xfffffff402147950 */ /* 0x000fea0003c3ffff */
.L_x_42:
        /* <DEDUP_REMOVED lines=13> */
.L_x_68:


//--------------------- .text._Z2DYPdS_d          --------------------------
	.section	.text._Z2DYPdS_d,"ax",@progbits
	.align	128
        .global         _Z2DYPdS_d
        .type           _Z2DYPdS_d,@function
        .size           _Z2DYPdS_d,(.L_x_69 - _Z2DYPdS_d)
        .other          _Z2DYPdS_d,@"STO_CUDA_ENTRY STV_DEFAULT"
_Z2DYPdS_d:
.text._Z2DYPdS_d:
        /* <DEDUP_REMOVED lines=34> */
[----:B------:R-:W-:Y:S05]  /*0220*/  CALL.REL.NOINC `($__internal_4_$__cuda_sm20_div_rn_f64_full) ;  /* 0x0000000000847944 */ /* 0x000fea0003c00000 */
[----:B------:R-:W-:Y:S02]  /*0230*/  IMAD.MOV.U32 R2, RZ, RZ, R18 ;  /* 0x000000ffff027224 */ /* 0x000fe400078e0012 */
[----:B------:R-:W-:-:S07]  /*0240*/  IMAD.MOV.U32 R3, RZ, RZ, R19 ;  /* 0x000000ffff037224 */ /* 0x000fce00078e0013 */
.L_x_44:
[----:B------:R-:W-:Y:S05]  /*0250*/  BSYNC.RECONVERGENT B0 ;  /* 0x0000000000007941 */ /* 0x000fea0003800200 */
.L_x_43:
        /* <DEDUP_REMOVED lines=27> */
.L_x_46:
[----:B------:R-:W-:Y:S05]  /*0410*/  BSYNC.RECONVERGENT B0 ;  /* 0x0000000000007941 */ /* 0x000fea0003800200 */
.L_x_45:
[----:B------:R-:W-:Y:S01]  /*0420*/  STG.E.64 desc[UR4][R4.64], R2 ;  /* 0x0000000204007986 */ /* 0x000fe2000c101b04 */
[----:B------:R-:W-:Y:S05]  /*0430*/  EXIT ;  /* 0x000000000000794d */ /* 0x000fea0003800000 */
        .weak           $__internal_4_$__cuda_sm20_div_rn_f64_full
        .type           $__internal_4_$__cuda_sm20_div_rn_f64_full,@function
        .size           $__internal_4_$__cuda_sm20_div_rn_f64_full,(.L_x_69 - $__internal_4_$__cuda_sm20_div_rn_f64_full)
$__internal_4_$__cuda_sm20_div_rn_f64_full:
        /* <DEDUP_REMOVED lines=66> */
.L_x_48:
        /* <DEDUP_REMOVED lines=16> */
.L_x_51:
[----:B------:R-:W-:Y:S01]  /*0960*/  LOP3.LUT R19, R11, 0x80000, RZ, 0xfc, !PT ;  /* 0x000800000b137812 */ /* 0x000fe200078efcff */
[----:B------:R-:W-:Y:S01]  /*0970*/  IMAD.MOV.U32 R18, RZ, RZ, R10 ;  /* 0x000000ffff127224 */ /* 0x000fe200078e000a */
[----:B------:R-:W-:Y:S06]  /*0980*/  BRA `(.L_x_49) ;  /* 0x0000000000087947 */ /* 0x000fec0003800000 */
.L_x_50:
[----:B------:R-:W-:Y:S01]  /*0990*/  LOP3.LUT R19, R13, 0x80000, RZ, 0xfc, !PT ;  /* 0x000800000d137812 */ /* 0x000fe200078efcff */
[----:B------:R-:W-:-:S07]  /*09a0*/  IMAD.MOV.U32 R18, RZ, RZ, R12 ;  /* 0x000000ffff127224 */ /* 0x000fce00078e000c */
.L_x_49:
[----:B------:R-:W-:Y:S05]  /*09b0*/  BSYNC.RECONVERGENT B1 ;  /* 0x0000000000017941 */ /* 0x000fea0003800200 */
.L_x_47:
[----:B------:R-:W-:Y:S02]  /*09c0*/  IMAD.MOV.U32 R2, RZ, RZ, R0 ;  /* 0x000000ffff027224 */ /* 0x000fe400078e0000 */
[----:B------:R-:W-:-:S04]  /*09d0*/  IMAD.MOV.U32 R3, RZ, RZ, 0x0 ;  /* 0x00000000ff037424 */ /* 0x000fc800078e00ff */
[----:B------:R-:W-:Y:S05]  /*09e0*/  RET.REL.NODEC R2 `(_Z2DYPdS_d) ;  /* 0xfffffff402847950 */ /* 0x000fea0003c3ffff */
.L_x_52:
        /* <DEDUP_REMOVED lines=9> */
.L_x_69:


//--------------------- .text._Z2DXPdS_d          --------------------------
	.section	.text._Z2DXPdS_d,"ax",@progbits
	.align	128
        .global         _Z2DXPdS_d
        .type           _Z2DXPdS_d,@function
        .size           _Z2DXPdS_d,(.L_x_70 - _Z2DXPdS_d)
        .other          _Z2DXPdS_d,@"STO_CUDA_ENTRY STV_DEFAULT"
_Z2DXPdS_d:
.text._Z2DXPdS_d:
        /* <DEDUP_REMOVED lines=9> */
[----:B------:R-:W-:-:S04]  /*0090*/  IMAD R4, R0, 0x5, RZ ;  /* 0x0000000500047824 */ /* 0x000fc800078e02ff */
        /* <DEDUP_REMOVED lines=25> */
[----:B------:R-:W-:Y:S05]  /*0230*/  CALL.REL.NOINC `($__internal_5_$__cuda_sm20_div_rn_f64_full) ;  /* 0x0000000000f47944 */ /* 0x000fea0003c00000 */
[----:B------:R-:W-:Y:S02]  /*0240*/  IMAD.MOV.U32 R2, RZ, RZ, R18 ;  /* 0x000000ffff027224 */ /* 0x000fe400078e0012 */
[----:B------:R-:W-:-:S07]  /*0250*/  IMAD.MOV.U32 R3, RZ, RZ, R19 ;  /* 0x000000ffff037224 */ /* 0x000fce00078e0013 */
.L_x_54:
[----:B------:R-:W-:Y:S05]  /*0260*/  BSYNC.RECONVERGENT B0 ;  /* 0x0000000000007941 */ /* 0x000fea0003800200 */
.L_x_53:
        /* <DEDUP_REMOVED lines=27> */
.L_x_56:
[----:B------:R-:W-:Y:S05]  /*0420*/  BSYNC.RECONVERGENT B0 ;  /* 0x0000000000007941 */ /* 0x000fea0003800200 */
.L_x_55:
[----:B------:R0:W-:Y:S04]  /*0430*/  STG.E.64 desc[UR4][R4.64], R2 ;  /* 0x0000000204007986 */ /* 0x0001e8000c101b04 */
[----:B------:R-:W2:Y:S04]  /*0440*/  LDG.E.64 R10, desc[UR4][R8.64+0x8] ;  /* 0x00000804080a7981 */ /* 0x000ea8000c1e1b00 */
[----:B------:R-:W2:Y:S01]  /*0450*/  LDG.E.64 R12, desc[UR4][R8.64+-0x8] ;  /* 0xfffff804080c7981 */ /* 0x000ea2000c1e1b00 */
[----:B------:R-:W1:Y:S01]  /*0460*/  MUFU.RCP64H R15, R7 ;  /* 0x00000007000f7308 */ /* 0x000e620000001800 */
[----:B------:R-:W-:Y:S01]  /*0470*/  MOV R14, 0x1 ;  /* 0x00000001000e7802 */ /* 0x000fe20000000f00 */
        /* <DEDUP_REMOVED lines=22> */
.L_x_58:
[----:B------:R-:W-:Y:S05]  /*05e0*/  BSYNC.RECONVERGENT B0 ;  /* 0x0000000000007941 */ /* 0x000fea0003800200 */
.L_x_57:
[----:B------:R-:W-:Y:S01]  /*05f0*/  STG.E.64 desc[UR4][R4.64], R2 ;  /* 0x0000000204007986 */ /* 0x000fe2000c101b04 */
[----:B------:R-:W-:Y:S05]  /*0600*/  EXIT ;  /* 0x000000000000794d */ /* 0x000fea0003800000 */
        .weak           $__internal_5_$__cuda_sm20_div_rn_f64_full
        .type           $__internal_5_$__cuda_sm20_div_rn_f64_full,@function
        .size           $__internal_5_$__cuda_sm20_div_rn_f64_full,(.L_x_70 - $__internal_5_$__cuda_sm20_div_rn_f64_full)
$__internal_5_$__cuda_sm20_div_rn_f64_full:
        /* <DEDUP_REMOVED lines=19> */
[----:B------:R-:W-:Y:S02]  /*0740*/  @!P2 LOP3.LUT R25, R24, 0x100000, RZ, 0xfc, !PT ;  /* 0x001000001819a812 */ /* 0x000fe400078efcff */
[----:B------:R-:W-:Y:S01]  /*0750*/  @!P2 MOV R24, RZ ;  /* 0x000000ff0018a202 */ /* 0x000fe20000000f00 */
        /* <DEDUP_REMOVED lines=45> */
.L_x_60:
[----:B------:R-:W-:-:S14]  /*0a30*/  DSETP.NAN.AND P0, PT, R12, R12, PT ;  /* 0x0000000c0c00722a */ /* 0x000fdc0003f08000 */
[----:B------:R-:W-:Y:S05]  /*0a40*/  @P0 BRA `(.L_x_62) ;  /* 0x0000000000440947 */ /* 0x000fea0003800000 */
[----:B------:R-:W-:-:S14]  /*0a50*/  DSETP.NAN.AND P0, PT, R10, R10, PT ;  /* 0x0000000a0a00722a */ /* 0x000fdc0003f08000 */
[----:B------:R-:W-:Y:S05]  /*0a60*/  @P0 BRA `(.L_x_63) ;  /* 0x0000000000300947 */ /* 0x000fea0003800000 */
[----:B------:R-:W-:Y:S01]  /*0a70*/  ISETP.NE.AND P0, PT, R22, R23, PT ;  /* 0x000000171600720c */ /* 0x000fe20003f05270 */
[----:B------:R-:W-:Y:S01]  /*0a80*/  IMAD.MOV.U32 R19, RZ, RZ, -0x80000 ;  /* 0xfff80000ff137424 */ /* 0x000fe200078e00ff */
[----:B------:R-:W-:-:S11]  /*0a90*/  MOV R18, 0x0 ;  /* 0x0000000000127802 */ /* 0x000fd60000000f00 */
        /* <DEDUP_REMOVED lines=9> */
.L_x_63:
[----:B------:R-:W-:Y:S01]  /*0b30*/  LOP3.LUT R19, R11, 0x80000, RZ, 0xfc, !PT ;  /* 0x000800000b137812 */ /* 0x000fe200078efcff */
[----:B------:R-:W-:Y:S01]  /*0b40*/  IMAD.MOV.U32 R18, RZ, RZ, R10 ;  /* 0x000000ffff127224 */ /* 0x000fe200078e000a */
[----:B------:R-:W-:Y:S06]  /*0b50*/  BRA `(.L_x_61) ;  /* 0x0000000000087947 */ /* 0x000fec0003800000 */
.L_x_62:
[----:B------:R-:W-:Y:S01]  /*0b60*/  LOP3.LUT R19, R13, 0x80000, RZ, 0xfc, !PT ;  /* 0x000800000d137812 */ /* 0x000fe200078efcff */
[----:B------:R-:W-:-:S07]  /*0b70*/  IMAD.MOV.U32 R18, RZ, RZ, R12 ;  /* 0x000000ffff127224 */ /* 0x000fce00078e000c */
.L_x_61:
[----:B------:R-:W-:Y:S05]  /*0b80*/  BSYNC.RECONVERGENT B1 ;  /* 0x0000000000017941 */ /* 0x000fea0003800200 */
.L_x_59:
[----:B------:R-:W-:Y:S02]  /*0b90*/  IMAD.MOV.U32 R2, RZ, RZ, R0 ;  /* 0x000000ffff027224 */ /* 0x000fe400078e0000 */
[----:B------:R-:W-:-:S04]  /*0ba0*/  IMAD.MOV.U32 R3, RZ, RZ, 0x0 ;  /* 0x00000000ff037424 */ /* 0x000fc800078e00ff */
[----:B------:R-:W-:Y:S05]  /*0bb0*/  RET.REL.NODEC R2 `(_Z2DXPdS_d) ;  /* 0xfffffff402107950 */ /* 0x000fea0003c3ffff */
.L_x_64:
        /* <DEDUP_REMOVED lines=12> */
.L_x_70:


//--------------------- .nv.shared.reserved.0     --------------------------
	.section	.nv.shared.reserved.0,"aw",@nobits
	.weak		__nv_reservedSMEM_offset_0_alias
	.size		__nv_reservedSMEM_offset_0_alias, 0, 64
	.other		__nv_reservedSMEM_offset_0_alias,@"STO_CUDA_RESERVED_SHARED STV_DEFAULT"
__nv_reservedSMEM_offset_0_alias:
	.zero		0
	.zero		64


//--------------------- .nv.constant0._Z6ASSIGNPdS_ --------------------------
	.section	.nv.constant0._Z6ASSIGNPdS_,"a",@progbits
	.sectionflags	@""
	.align	4
.nv.constant0._Z6ASSIGNPdS_:
	.zero		912


//--------------------- .nv.constant0._Z3DDZPdS_d --------------------------
	.section	.nv.constant0._Z3DDZPdS_d,"a",@progbits
	.sectionflags	@""
	.align	4
.nv.constant0._Z3DDZPdS_d:
	.zero		920


//--------------------- .nv.constant0._Z3DDYPdS_d --------------------------
	.section	.nv.constant0._Z3DDYPdS_d,"a",@progbits
	.sectionflags	@""
	.align	4
.nv.constant0._Z3DDYPdS_d:
	.zero		920


//--------------------- .nv.constant0._Z3DXXPdS_d --------------------------
	.section	.nv.constant0._Z3DXXPdS_d,"a",@progbits
	.sectionflags	@""
	.align	4
.nv.constant0._Z3DXXPdS_d:
	.zero		920


//--------------------- .nv.constant0._Z2DZPdS_d  --------------------------
	.section	.nv.constant0._Z2DZPdS_d,"a",@progbits
	.sectionflags	@""
	.align	4
.nv.constant0._Z2DZPdS_d:
	.zero		920


//--------------------- .nv.constant0._Z2DYPdS_d  --------------------------
	.section	.nv.constant0._Z2DYPdS_d,"a",@progbits
	.sectionflags	@""
	.align	4
.nv.constant0._Z2DYPdS_d:
	.zero		920


//--------------------- .nv.constant0._Z2DXPdS_d  --------------------------
	.section	.nv.constant0._Z2DXPdS_d,"a",@progbits
	.sectionflags	@""
	.align	4
.nv.constant0._Z2DXPdS_d:
	.zero		920


//--------------------- SYMBOLS --------------------------

	.type		.nv.reservedSmem.offset0,@object
	.size		.nv.reservedSmem.offset0,0x4
